//
// Generated by NVIDIA NVVM Compiler
//
// Compiler Build ID: CL-36424714
// Cuda compilation tools, release 13.0, V13.0.88
// Based on NVVM 20.0.0
//

.version 9.0
.target sm_100
.address_size 64

	// .globl	_Z15winograd2D_bnbcILj32ELj8ELj64EEvPKfS1_Pfiii
// _ZZ15winograd2D_bnbcILj32ELj8ELj64EEvPKfS1_PfiiiE10input_smem has been demoted

.visible .entry _Z15winograd2D_bnbcILj32ELj8ELj64EEvPKfS1_Pfiii(
	.param .u64 .ptr .align 1 _Z15winograd2D_bnbcILj32ELj8ELj64EEvPKfS1_Pfiii_param_0,
	.param .u64 .ptr .align 1 _Z15winograd2D_bnbcILj32ELj8ELj64EEvPKfS1_Pfiii_param_1,
	.param .u64 .ptr .align 1 _Z15winograd2D_bnbcILj32ELj8ELj64EEvPKfS1_Pfiii_param_2,
	.param .u32 _Z15winograd2D_bnbcILj32ELj8ELj64EEvPKfS1_Pfiii_param_3,
	.param .u32 _Z15winograd2D_bnbcILj32ELj8ELj64EEvPKfS1_Pfiii_param_4,
	.param .u32 _Z15winograd2D_bnbcILj32ELj8ELj64EEvPKfS1_Pfiii_param_5
)
{
	.reg .pred 	%p<3>;
	.reg .b32 	%r<232>;
	.reg .b32 	%f<1843>;
	.reg .b64 	%rd<321>;
	// demoted variable
	.shared .align 4 .b8 _ZZ15winograd2D_bnbcILj32ELj8ELj64EEvPKfS1_PfiiiE10input_smem[16384];
	ld.param.u32 	%r19, [_Z15winograd2D_bnbcILj32ELj8ELj64EEvPKfS1_Pfiii_param_3];
	ld.param.u32 	%r21, [_Z15winograd2D_bnbcILj32ELj8ELj64EEvPKfS1_Pfiii_param_5];
	mov.u32 	%r22, %tid.x;
	and.b32  	%r1, %r22, 31;
	mov.u32 	%r23, %ctaid.x;
	shr.u32 	%r24, %r21, 6;
	div.u32 	%r3, %r23, %r24;
	mul.lo.s32 	%r25, %r3, %r24;
	sub.s32 	%r2, %r23, %r25;
	setp.lt.s32 	%p1, %r19, 1;
	mov.f32 	%f1715, 0f00000000;
	mov.f32 	%f1716, %f1715;
	mov.f32 	%f1717, %f1715;
	mov.f32 	%f1718, %f1715;
	mov.f32 	%f1719, %f1715;
	mov.f32 	%f1720, %f1715;
	mov.f32 	%f1721, %f1715;
	mov.f32 	%f1722, %f1715;
	mov.f32 	%f1723, %f1715;
	mov.f32 	%f1724, %f1715;
	mov.f32 	%f1725, %f1715;
	mov.f32 	%f1726, %f1715;
	mov.f32 	%f1727, %f1715;
	mov.f32 	%f1728, %f1715;
	mov.f32 	%f1729, %f1715;
	mov.f32 	%f1730, %f1715;
	mov.f32 	%f1731, %f1715;
	mov.f32 	%f1732, %f1715;
	mov.f32 	%f1733, %f1715;
	mov.f32 	%f1734, %f1715;
	mov.f32 	%f1735, %f1715;
	mov.f32 	%f1736, %f1715;
	mov.f32 	%f1737, %f1715;
	mov.f32 	%f1738, %f1715;
	mov.f32 	%f1739, %f1715;
	mov.f32 	%f1740, %f1715;
	mov.f32 	%f1741, %f1715;
	mov.f32 	%f1742, %f1715;
	mov.f32 	%f1743, %f1715;
	mov.f32 	%f1744, %f1715;
	mov.f32 	%f1745, %f1715;
	mov.f32 	%f1746, %f1715;
	mov.f32 	%f1747, %f1715;
	mov.f32 	%f1748, %f1715;
	mov.f32 	%f1749, %f1715;
	mov.f32 	%f1750, %f1715;
	mov.f32 	%f1751, %f1715;
	mov.f32 	%f1752, %f1715;
	mov.f32 	%f1753, %f1715;
	mov.f32 	%f1754, %f1715;
	mov.f32 	%f1755, %f1715;
	mov.f32 	%f1756, %f1715;
	mov.f32 	%f1757, %f1715;
	mov.f32 	%f1758, %f1715;
	mov.f32 	%f1759, %f1715;
	mov.f32 	%f1760, %f1715;
	mov.f32 	%f1761, %f1715;
	mov.f32 	%f1762, %f1715;
	mov.f32 	%f1763, %f1715;
	mov.f32 	%f1764, %f1715;
	mov.f32 	%f1765, %f1715;
	mov.f32 	%f1766, %f1715;
	mov.f32 	%f1767, %f1715;
	mov.f32 	%f1768, %f1715;
	mov.f32 	%f1769, %f1715;
	mov.f32 	%f1770, %f1715;
	mov.f32 	%f1771, %f1715;
	mov.f32 	%f1772, %f1715;
	mov.f32 	%f1773, %f1715;
	mov.f32 	%f1774, %f1715;
	mov.f32 	%f1775, %f1715;
	mov.f32 	%f1776, %f1715;
	mov.f32 	%f1777, %f1715;
	mov.f32 	%f1778, %f1715;
	mov.f32 	%f1779, %f1715;
	mov.f32 	%f1780, %f1715;
	mov.f32 	%f1781, %f1715;
	mov.f32 	%f1782, %f1715;
	mov.f32 	%f1783, %f1715;
	mov.f32 	%f1784, %f1715;
	mov.f32 	%f1785, %f1715;
	mov.f32 	%f1786, %f1715;
	mov.f32 	%f1787, %f1715;
	mov.f32 	%f1788, %f1715;
	mov.f32 	%f1789, %f1715;
	mov.f32 	%f1790, %f1715;
	mov.f32 	%f1791, %f1715;
	mov.f32 	%f1792, %f1715;
	mov.f32 	%f1793, %f1715;
	mov.f32 	%f1794, %f1715;
	mov.f32 	%f1795, %f1715;
	mov.f32 	%f1796, %f1715;
	mov.f32 	%f1797, %f1715;
	mov.f32 	%f1798, %f1715;
	mov.f32 	%f1799, %f1715;
	mov.f32 	%f1800, %f1715;
	mov.f32 	%f1801, %f1715;
	mov.f32 	%f1802, %f1715;
	mov.f32 	%f1803, %f1715;
	mov.f32 	%f1804, %f1715;
	mov.f32 	%f1805, %f1715;
	mov.f32 	%f1806, %f1715;
	mov.f32 	%f1807, %f1715;
	mov.f32 	%f1808, %f1715;
	mov.f32 	%f1809, %f1715;
	mov.f32 	%f1810, %f1715;
	mov.f32 	%f1811, %f1715;
	mov.f32 	%f1812, %f1715;
	mov.f32 	%f1813, %f1715;
	mov.f32 	%f1814, %f1715;
	mov.f32 	%f1815, %f1715;
	mov.f32 	%f1816, %f1715;
	mov.f32 	%f1817, %f1715;
	mov.f32 	%f1818, %f1715;
	mov.f32 	%f1819, %f1715;
	mov.f32 	%f1820, %f1715;
	mov.f32 	%f1821, %f1715;
	mov.f32 	%f1822, %f1715;
	mov.f32 	%f1823, %f1715;
	mov.f32 	%f1824, %f1715;
	mov.f32 	%f1825, %f1715;
	mov.f32 	%f1826, %f1715;
	mov.f32 	%f1827, %f1715;
	mov.f32 	%f1828, %f1715;
	mov.f32 	%f1829, %f1715;
	mov.f32 	%f1830, %f1715;
	mov.f32 	%f1831, %f1715;
	mov.f32 	%f1832, %f1715;
	mov.f32 	%f1833, %f1715;
	mov.f32 	%f1834, %f1715;
	mov.f32 	%f1835, %f1715;
	mov.f32 	%f1836, %f1715;
	mov.f32 	%f1837, %f1715;
	mov.f32 	%f1838, %f1715;
	mov.f32 	%f1839, %f1715;
	mov.f32 	%f1840, %f1715;
	mov.f32 	%f1841, %f1715;
	mov.f32 	%f1842, %f1715;
	@%p1 bra 	$L__BB0_3;
	ld.param.u32 	%r226, [_Z15winograd2D_bnbcILj32ELj8ELj64EEvPKfS1_Pfiii_param_4];
	ld.param.u32 	%r224, [_Z15winograd2D_bnbcILj32ELj8ELj64EEvPKfS1_Pfiii_param_3];
	shl.b32 	%r27, %r3, 5;
	or.b32  	%r28, %r27, %r1;
	add.s32 	%r29, %r28, %r226;
	add.s32 	%r30, %r29, %r226;
	add.s32 	%r31, %r30, %r226;
	mul.lo.s32 	%r4, %r31, %r224;
	add.s32 	%r32, %r31, %r226;
	mul.lo.s32 	%r5, %r32, %r224;
	add.s32 	%r33, %r32, %r226;
	mul.lo.s32 	%r6, %r33, %r224;
	add.s32 	%r34, %r33, %r226;
	mul.lo.s32 	%r7, %r34, %r224;
	add.s32 	%r35, %r34, %r226;
	mul.lo.s32 	%r8, %r35, %r224;
	add.s32 	%r36, %r35, %r226;
	mul.lo.s32 	%r9, %r36, %r224;
	add.s32 	%r37, %r36, %r226;
	mul.lo.s32 	%r10, %r37, %r224;
	add.s32 	%r38, %r37, %r226;
	mul.lo.s32 	%r11, %r38, %r224;
	add.s32 	%r39, %r38, %r226;
	mul.lo.s32 	%r12, %r39, %r224;
	add.s32 	%r40, %r39, %r226;
	mul.lo.s32 	%r13, %r40, %r224;
	add.s32 	%r41, %r40, %r226;
	mul.lo.s32 	%r14, %r41, %r224;
	add.s32 	%r42, %r41, %r226;
	mul.lo.s32 	%r15, %r42, %r224;
	add.s32 	%r43, %r42, %r226;
	mul.lo.s32 	%r16, %r43, %r224;
	mov.b32 	%r231, 0;
	mov.f32 	%f1715, 0f00000000;
$L__BB0_2:
	ld.param.u32 	%r229, [_Z15winograd2D_bnbcILj32ELj8ELj64EEvPKfS1_Pfiii_param_5];
	ld.param.u32 	%r227, [_Z15winograd2D_bnbcILj32ELj8ELj64EEvPKfS1_Pfiii_param_4];
	ld.param.u32 	%r225, [_Z15winograd2D_bnbcILj32ELj8ELj64EEvPKfS1_Pfiii_param_3];
	ld.param.u64 	%rd319, [_Z15winograd2D_bnbcILj32ELj8ELj64EEvPKfS1_Pfiii_param_1];
	ld.param.u64 	%rd318, [_Z15winograd2D_bnbcILj32ELj8ELj64EEvPKfS1_Pfiii_param_0];
	mov.u32 	%r44, %tid.x;
	shr.u32 	%r45, %r44, 5;
	add.s32 	%r46, %r231, %r45;
	shl.b32 	%r47, %r3, 5;
	and.b32  	%r48, %r44, 31;
	or.b32  	%r49, %r47, %r48;
	mad.lo.s32 	%r50, %r49, %r225, %r46;
	cvta.to.global.u64 	%rd4, %rd318;
	mul.wide.u32 	%rd5, %r50, 4;
	add.s64 	%rd6, %rd4, %rd5;
	ld.global.f32 	%f387, [%rd6];
	shl.b32 	%r51, %r44, 5;
	and.b32  	%r52, %r51, 992;
	mov.u32 	%r53, _ZZ15winograd2D_bnbcILj32ELj8ELj64EEvPKfS1_PfiiiE10input_smem;
	add.s32 	%r54, %r53, %r52;
	shl.b32 	%r55, %r45, 2;
	add.s32 	%r56, %r54, %r55;
	st.shared.f32 	[%r56], %f387;
	add.s32 	%r57, %r49, %r227;
	mad.lo.s32 	%r58, %r57, %r225, %r46;
	mul.wide.u32 	%rd7, %r58, 4;
	add.s64 	%rd8, %rd4, %rd7;
	ld.global.f32 	%f388, [%rd8];
	st.shared.f32 	[%r56+1024], %f388;
	add.s32 	%r59, %r57, %r227;
	mad.lo.s32 	%r60, %r59, %r225, %r46;
	mul.wide.u32 	%rd9, %r60, 4;
	add.s64 	%rd10, %rd4, %rd9;
	ld.global.f32 	%f389, [%rd10];
	st.shared.f32 	[%r56+2048], %f389;
	add.s32 	%r61, %r46, %r4;
	mul.wide.u32 	%rd11, %r61, 4;
	add.s64 	%rd12, %rd4, %rd11;
	ld.global.f32 	%f390, [%rd12];
	st.shared.f32 	[%r56+3072], %f390;
	add.s32 	%r62, %r46, %r5;
	mul.wide.u32 	%rd13, %r62, 4;
	add.s64 	%rd14, %rd4, %rd13;
	ld.global.f32 	%f391, [%rd14];
	st.shared.f32 	[%r56+4096], %f391;
	add.s32 	%r63, %r46, %r6;
	mul.wide.u32 	%rd15, %r63, 4;
	add.s64 	%rd16, %rd4, %rd15;
	ld.global.f32 	%f392, [%rd16];
	st.shared.f32 	[%r56+5120], %f392;
	add.s32 	%r64, %r46, %r7;
	mul.wide.u32 	%rd17, %r64, 4;
	add.s64 	%rd18, %rd4, %rd17;
	ld.global.f32 	%f393, [%rd18];
	st.shared.f32 	[%r56+6144], %f393;
	add.s32 	%r65, %r46, %r8;
	mul.wide.u32 	%rd19, %r65, 4;
	add.s64 	%rd20, %rd4, %rd19;
	ld.global.f32 	%f394, [%rd20];
	st.shared.f32 	[%r56+7168], %f394;
	add.s32 	%r66, %r46, %r9;
	mul.wide.u32 	%rd21, %r66, 4;
	add.s64 	%rd22, %rd4, %rd21;
	ld.global.f32 	%f395, [%rd22];
	st.shared.f32 	[%r56+8192], %f395;
	add.s32 	%r67, %r46, %r10;
	mul.wide.u32 	%rd23, %r67, 4;
	add.s64 	%rd24, %rd4, %rd23;
	ld.global.f32 	%f396, [%rd24];
	st.shared.f32 	[%r56+9216], %f396;
	add.s32 	%r68, %r46, %r11;
	mul.wide.u32 	%rd25, %r68, 4;
	add.s64 	%rd26, %rd4, %rd25;
	ld.global.f32 	%f397, [%rd26];
	st.shared.f32 	[%r56+10240], %f397;
	add.s32 	%r69, %r46, %r12;
	mul.wide.u32 	%rd27, %r69, 4;
	add.s64 	%rd28, %rd4, %rd27;
	ld.global.f32 	%f398, [%rd28];
	st.shared.f32 	[%r56+11264], %f398;
	add.s32 	%r70, %r46, %r13;
	mul.wide.u32 	%rd29, %r70, 4;
	add.s64 	%rd30, %rd4, %rd29;
	ld.global.f32 	%f399, [%rd30];
	st.shared.f32 	[%r56+12288], %f399;
	add.s32 	%r71, %r46, %r14;
	mul.wide.u32 	%rd31, %r71, 4;
	add.s64 	%rd32, %rd4, %rd31;
	ld.global.f32 	%f400, [%rd32];
	st.shared.f32 	[%r56+13312], %f400;
	add.s32 	%r72, %r46, %r15;
	mul.wide.u32 	%rd33, %r72, 4;
	add.s64 	%rd34, %rd4, %rd33;
	ld.global.f32 	%f401, [%rd34];
	st.shared.f32 	[%r56+14336], %f401;
	add.s32 	%r73, %r46, %r16;
	mul.wide.u32 	%rd35, %r73, 4;
	add.s64 	%rd36, %rd4, %rd35;
	ld.global.f32 	%f402, [%rd36];
	st.shared.f32 	[%r56+15360], %f402;
	bar.sync 	0;
	mul.lo.s32 	%r74, %r45, %r225;
	shl.b32 	%r75, %r74, 1;
	add.s32 	%r76, %r231, %r75;
	shl.b32 	%r77, %r2, 6;
	or.b32  	%r78, %r77, %r48;
	mad.lo.s32 	%r79, %r76, %r229, %r78;
	cvta.to.global.u64 	%rd37, %rd319;
	mul.wide.u32 	%rd38, %r79, 4;
	add.s64 	%rd39, %rd37, %rd38;
	ld.global.f32 	%f403, [%rd39];
	shl.b32 	%r80, %r45, 11;
	add.s32 	%r81, %r53, %r80;
	ld.shared.f32 	%f404, [%r81];
	fma.rn.f32 	%f405, %f403, %f404, %f1842;
	ld.shared.f32 	%f406, [%r81+32];
	fma.rn.f32 	%f407, %f403, %f406, %f1841;
	ld.shared.f32 	%f408, [%r81+64];
	fma.rn.f32 	%f409, %f403, %f408, %f1840;
	ld.shared.f32 	%f410, [%r81+96];
	fma.rn.f32 	%f411, %f403, %f410, %f1839;
	ld.shared.f32 	%f412, [%r81+128];
	fma.rn.f32 	%f413, %f403, %f412, %f1838;
	ld.shared.f32 	%f414, [%r81+160];
	fma.rn.f32 	%f415, %f403, %f414, %f1837;
	ld.shared.f32 	%f416, [%r81+192];
	fma.rn.f32 	%f417, %f403, %f416, %f1836;
	ld.shared.f32 	%f418, [%r81+224];
	fma.rn.f32 	%f419, %f403, %f418, %f1835;
	ld.shared.f32 	%f420, [%r81+256];
	fma.rn.f32 	%f421, %f403, %f420, %f1834;
	ld.shared.f32 	%f422, [%r81+288];
	fma.rn.f32 	%f423, %f403, %f422, %f1833;
	ld.shared.f32 	%f424, [%r81+320];
	fma.rn.f32 	%f425, %f403, %f424, %f1832;
	ld.shared.f32 	%f426, [%r81+352];
	fma.rn.f32 	%f427, %f403, %f426, %f1831;
	ld.shared.f32 	%f428, [%r81+384];
	fma.rn.f32 	%f429, %f403, %f428, %f1830;
	ld.shared.f32 	%f430, [%r81+416];
	fma.rn.f32 	%f431, %f403, %f430, %f1829;
	ld.shared.f32 	%f432, [%r81+448];
	fma.rn.f32 	%f433, %f403, %f432, %f1828;
	ld.shared.f32 	%f434, [%r81+480];
	fma.rn.f32 	%f435, %f403, %f434, %f1827;
	ld.shared.f32 	%f436, [%r81+512];
	fma.rn.f32 	%f437, %f403, %f436, %f1826;
	ld.shared.f32 	%f438, [%r81+544];
	fma.rn.f32 	%f439, %f403, %f438, %f1825;
	ld.shared.f32 	%f440, [%r81+576];
	fma.rn.f32 	%f441, %f403, %f440, %f1824;
	ld.shared.f32 	%f442, [%r81+608];
	fma.rn.f32 	%f443, %f403, %f442, %f1823;
	ld.shared.f32 	%f444, [%r81+640];
	fma.rn.f32 	%f445, %f403, %f444, %f1822;
	ld.shared.f32 	%f446, [%r81+672];
	fma.rn.f32 	%f447, %f403, %f446, %f1821;
	ld.shared.f32 	%f448, [%r81+704];
	fma.rn.f32 	%f449, %f403, %f448, %f1820;
	ld.shared.f32 	%f450, [%r81+736];
	fma.rn.f32 	%f451, %f403, %f450, %f1819;
	ld.shared.f32 	%f452, [%r81+768];
	fma.rn.f32 	%f453, %f403, %f452, %f1818;
	ld.shared.f32 	%f454, [%r81+800];
	fma.rn.f32 	%f455, %f403, %f454, %f1817;
	ld.shared.f32 	%f456, [%r81+832];
	fma.rn.f32 	%f457, %f403, %f456, %f1816;
	ld.shared.f32 	%f458, [%r81+864];
	fma.rn.f32 	%f459, %f403, %f458, %f1815;
	ld.shared.f32 	%f460, [%r81+896];
	fma.rn.f32 	%f461, %f403, %f460, %f1814;
	ld.shared.f32 	%f462, [%r81+928];
	fma.rn.f32 	%f463, %f403, %f462, %f1813;
	ld.shared.f32 	%f464, [%r81+960];
	fma.rn.f32 	%f465, %f403, %f464, %f1812;
	ld.shared.f32 	%f466, [%r81+992];
	fma.rn.f32 	%f467, %f403, %f466, %f1811;
	add.s64 	%rd40, %rd39, 128;
	ld.global.f32 	%f468, [%rd39+128];
	fma.rn.f32 	%f469, %f468, %f404, %f1810;
	fma.rn.f32 	%f470, %f468, %f406, %f1809;
	fma.rn.f32 	%f471, %f468, %f408, %f1808;
	fma.rn.f32 	%f472, %f468, %f410, %f1807;
	fma.rn.f32 	%f473, %f468, %f412, %f1806;
	fma.rn.f32 	%f474, %f468, %f414, %f1805;
	fma.rn.f32 	%f475, %f468, %f416, %f1804;
	fma.rn.f32 	%f476, %f468, %f418, %f1803;
	fma.rn.f32 	%f477, %f468, %f420, %f1802;
	fma.rn.f32 	%f478, %f468, %f422, %f1801;
	fma.rn.f32 	%f479, %f468, %f424, %f1800;
	fma.rn.f32 	%f480, %f468, %f426, %f1799;
	fma.rn.f32 	%f481, %f468, %f428, %f1798;
	fma.rn.f32 	%f482, %f468, %f430, %f1797;
	fma.rn.f32 	%f483, %f468, %f432, %f1796;
	fma.rn.f32 	%f484, %f468, %f434, %f1795;
	fma.rn.f32 	%f485, %f468, %f436, %f1794;
	fma.rn.f32 	%f486, %f468, %f438, %f1793;
	fma.rn.f32 	%f487, %f468, %f440, %f1792;
	fma.rn.f32 	%f488, %f468, %f442, %f1791;
	fma.rn.f32 	%f489, %f468, %f444, %f1790;
	fma.rn.f32 	%f490, %f468, %f446, %f1789;
	fma.rn.f32 	%f491, %f468, %f448, %f1788;
	fma.rn.f32 	%f492, %f468, %f450, %f1787;
	fma.rn.f32 	%f493, %f468, %f452, %f1786;
	fma.rn.f32 	%f494, %f468, %f454, %f1785;
	fma.rn.f32 	%f495, %f468, %f456, %f1784;
	fma.rn.f32 	%f496, %f468, %f458, %f1783;
	fma.rn.f32 	%f497, %f468, %f460, %f1782;
	fma.rn.f32 	%f498, %f468, %f462, %f1781;
	fma.rn.f32 	%f499, %f468, %f464, %f1780;
	fma.rn.f32 	%f500, %f468, %f466, %f1779;
	cvt.s64.s32 	%rd41, %r229;
	mul.wide.s32 	%rd42, %r229, 4;
	add.s64 	%rd43, %rd40, %rd42;
	ld.global.f32 	%f501, [%rd43+-128];
	ld.shared.f32 	%f502, [%r81+4];
	fma.rn.f32 	%f503, %f501, %f502, %f405;
	ld.shared.f32 	%f504, [%r81+36];
	fma.rn.f32 	%f505, %f501, %f504, %f407;
	ld.shared.f32 	%f506, [%r81+68];
	fma.rn.f32 	%f507, %f501, %f506, %f409;
	ld.shared.f32 	%f508, [%r81+100];
	fma.rn.f32 	%f509, %f501, %f508, %f411;
	ld.shared.f32 	%f510, [%r81+132];
	fma.rn.f32 	%f511, %f501, %f510, %f413;
	ld.shared.f32 	%f512, [%r81+164];
	fma.rn.f32 	%f513, %f501, %f512, %f415;
	ld.shared.f32 	%f514, [%r81+196];
	fma.rn.f32 	%f515, %f501, %f514, %f417;
	ld.shared.f32 	%f516, [%r81+228];
	fma.rn.f32 	%f517, %f501, %f516, %f419;
	ld.shared.f32 	%f518, [%r81+260];
	fma.rn.f32 	%f519, %f501, %f518, %f421;
	ld.shared.f32 	%f520, [%r81+292];
	fma.rn.f32 	%f521, %f501, %f520, %f423;
	ld.shared.f32 	%f522, [%r81+324];
	fma.rn.f32 	%f523, %f501, %f522, %f425;
	ld.shared.f32 	%f524, [%r81+356];
	fma.rn.f32 	%f525, %f501, %f524, %f427;
	ld.shared.f32 	%f526, [%r81+388];
	fma.rn.f32 	%f527, %f501, %f526, %f429;
	ld.shared.f32 	%f528, [%r81+420];
	fma.rn.f32 	%f529, %f501, %f528, %f431;
	ld.shared.f32 	%f530, [%r81+452];
	fma.rn.f32 	%f531, %f501, %f530, %f433;
	ld.shared.f32 	%f532, [%r81+484];
	fma.rn.f32 	%f533, %f501, %f532, %f435;
	ld.shared.f32 	%f534, [%r81+516];
	fma.rn.f32 	%f535, %f501, %f534, %f437;
	ld.shared.f32 	%f536, [%r81+548];
	fma.rn.f32 	%f537, %f501, %f536, %f439;
	ld.shared.f32 	%f538, [%r81+580];
	fma.rn.f32 	%f539, %f501, %f538, %f441;
	ld.shared.f32 	%f540, [%r81+612];
	fma.rn.f32 	%f541, %f501, %f540, %f443;
	ld.shared.f32 	%f542, [%r81+644];
	fma.rn.f32 	%f543, %f501, %f542, %f445;
	ld.shared.f32 	%f544, [%r81+676];
	fma.rn.f32 	%f545, %f501, %f544, %f447;
	ld.shared.f32 	%f546, [%r81+708];
	fma.rn.f32 	%f547, %f501, %f546, %f449;
	ld.shared.f32 	%f548, [%r81+740];
	fma.rn.f32 	%f549, %f501, %f548, %f451;
	ld.shared.f32 	%f550, [%r81+772];
	fma.rn.f32 	%f551, %f501, %f550, %f453;
	ld.shared.f32 	%f552, [%r81+804];
	fma.rn.f32 	%f553, %f501, %f552, %f455;
	ld.shared.f32 	%f554, [%r81+836];
	fma.rn.f32 	%f555, %f501, %f554, %f457;
	ld.shared.f32 	%f556, [%r81+868];
	fma.rn.f32 	%f557, %f501, %f556, %f459;
	ld.shared.f32 	%f558, [%r81+900];
	fma.rn.f32 	%f559, %f501, %f558, %f461;
	ld.shared.f32 	%f560, [%r81+932];
	fma.rn.f32 	%f561, %f501, %f560, %f463;
	ld.shared.f32 	%f562, [%r81+964];
	fma.rn.f32 	%f563, %f501, %f562, %f465;
	ld.shared.f32 	%f564, [%r81+996];
	fma.rn.f32 	%f565, %f501, %f564, %f467;
	ld.global.f32 	%f566, [%rd43];
	fma.rn.f32 	%f567, %f566, %f502, %f469;
	fma.rn.f32 	%f568, %f566, %f504, %f470;
	fma.rn.f32 	%f569, %f566, %f506, %f471;
	fma.rn.f32 	%f570, %f566, %f508, %f472;
	fma.rn.f32 	%f571, %f566, %f510, %f473;
	fma.rn.f32 	%f572, %f566, %f512, %f474;
	fma.rn.f32 	%f573, %f566, %f514, %f475;
	fma.rn.f32 	%f574, %f566, %f516, %f476;
	fma.rn.f32 	%f575, %f566, %f518, %f477;
	fma.rn.f32 	%f576, %f566, %f520, %f478;
	fma.rn.f32 	%f577, %f566, %f522, %f479;
	fma.rn.f32 	%f578, %f566, %f524, %f480;
	fma.rn.f32 	%f579, %f566, %f526, %f481;
	fma.rn.f32 	%f580, %f566, %f528, %f482;
	fma.rn.f32 	%f581, %f566, %f530, %f483;
	fma.rn.f32 	%f582, %f566, %f532, %f484;
	fma.rn.f32 	%f583, %f566, %f534, %f485;
	fma.rn.f32 	%f584, %f566, %f536, %f486;
	fma.rn.f32 	%f585, %f566, %f538, %f487;
	fma.rn.f32 	%f586, %f566, %f540, %f488;
	fma.rn.f32 	%f587, %f566, %f542, %f489;
	fma.rn.f32 	%f588, %f566, %f544, %f490;
	fma.rn.f32 	%f589, %f566, %f546, %f491;
	fma.rn.f32 	%f590, %f566, %f548, %f492;
	fma.rn.f32 	%f591, %f566, %f550, %f493;
	fma.rn.f32 	%f592, %f566, %f552, %f494;
	fma.rn.f32 	%f593, %f566, %f554, %f495;
	fma.rn.f32 	%f594, %f566, %f556, %f496;
	fma.rn.f32 	%f595, %f566, %f558, %f497;
	fma.rn.f32 	%f596, %f566, %f560, %f498;
	fma.rn.f32 	%f597, %f566, %f562, %f499;
	fma.rn.f32 	%f598, %f566, %f564, %f500;
	add.s64 	%rd44, %rd43, %rd42;
	ld.global.f32 	%f599, [%rd44+-128];
	ld.shared.f32 	%f600, [%r81+8];
	fma.rn.f32 	%f601, %f599, %f600, %f503;
	ld.shared.f32 	%f602, [%r81+40];
	fma.rn.f32 	%f603, %f599, %f602, %f505;
	ld.shared.f32 	%f604, [%r81+72];
	fma.rn.f32 	%f605, %f599, %f604, %f507;
	ld.shared.f32 	%f606, [%r81+104];
	fma.rn.f32 	%f607, %f599, %f606, %f509;
	ld.shared.f32 	%f608, [%r81+136];
	fma.rn.f32 	%f609, %f599, %f608, %f511;
	ld.shared.f32 	%f610, [%r81+168];
	fma.rn.f32 	%f611, %f599, %f610, %f513;
	ld.shared.f32 	%f612, [%r81+200];
	fma.rn.f32 	%f613, %f599, %f612, %f515;
	ld.shared.f32 	%f614, [%r81+232];
	fma.rn.f32 	%f615, %f599, %f614, %f517;
	ld.shared.f32 	%f616, [%r81+264];
	fma.rn.f32 	%f617, %f599, %f616, %f519;
	ld.shared.f32 	%f618, [%r81+296];
	fma.rn.f32 	%f619, %f599, %f618, %f521;
	ld.shared.f32 	%f620, [%r81+328];
	fma.rn.f32 	%f621, %f599, %f620, %f523;
	ld.shared.f32 	%f622, [%r81+360];
	fma.rn.f32 	%f623, %f599, %f622, %f525;
	ld.shared.f32 	%f624, [%r81+392];
	fma.rn.f32 	%f625, %f599, %f624, %f527;
	ld.shared.f32 	%f626, [%r81+424];
	fma.rn.f32 	%f627, %f599, %f626, %f529;
	ld.shared.f32 	%f628, [%r81+456];
	fma.rn.f32 	%f629, %f599, %f628, %f531;
	ld.shared.f32 	%f630, [%r81+488];
	fma.rn.f32 	%f631, %f599, %f630, %f533;
	ld.shared.f32 	%f632, [%r81+520];
	fma.rn.f32 	%f633, %f599, %f632, %f535;
	ld.shared.f32 	%f634, [%r81+552];
	fma.rn.f32 	%f635, %f599, %f634, %f537;
	ld.shared.f32 	%f636, [%r81+584];
	fma.rn.f32 	%f637, %f599, %f636, %f539;
	ld.shared.f32 	%f638, [%r81+616];
	fma.rn.f32 	%f639, %f599, %f638, %f541;
	ld.shared.f32 	%f640, [%r81+648];
	fma.rn.f32 	%f641, %f599, %f640, %f543;
	ld.shared.f32 	%f642, [%r81+680];
	fma.rn.f32 	%f643, %f599, %f642, %f545;
	ld.shared.f32 	%f644, [%r81+712];
	fma.rn.f32 	%f645, %f599, %f644, %f547;
	ld.shared.f32 	%f646, [%r81+744];
	fma.rn.f32 	%f647, %f599, %f646, %f549;
	ld.shared.f32 	%f648, [%r81+776];
	fma.rn.f32 	%f649, %f599, %f648, %f551;
	ld.shared.f32 	%f650, [%r81+808];
	fma.rn.f32 	%f651, %f599, %f650, %f553;
	ld.shared.f32 	%f652, [%r81+840];
	fma.rn.f32 	%f653, %f599, %f652, %f555;
	ld.shared.f32 	%f654, [%r81+872];
	fma.rn.f32 	%f655, %f599, %f654, %f557;
	ld.shared.f32 	%f656, [%r81+904];
	fma.rn.f32 	%f657, %f599, %f656, %f559;
	ld.shared.f32 	%f658, [%r81+936];
	fma.rn.f32 	%f659, %f599, %f658, %f561;
	ld.shared.f32 	%f660, [%r81+968];
	fma.rn.f32 	%f661, %f599, %f660, %f563;
	ld.shared.f32 	%f662, [%r81+1000];
	fma.rn.f32 	%f663, %f599, %f662, %f565;
	ld.global.f32 	%f664, [%rd44];
	fma.rn.f32 	%f665, %f664, %f600, %f567;
	fma.rn.f32 	%f666, %f664, %f602, %f568;
	fma.rn.f32 	%f667, %f664, %f604, %f569;
	fma.rn.f32 	%f668, %f664, %f606, %f570;
	fma.rn.f32 	%f669, %f664, %f608, %f571;
	fma.rn.f32 	%f670, %f664, %f610, %f572;
	fma.rn.f32 	%f671, %f664, %f612, %f573;
	fma.rn.f32 	%f672, %f664, %f614, %f574;
	fma.rn.f32 	%f673, %f664, %f616, %f575;
	fma.rn.f32 	%f674, %f664, %f618, %f576;
	fma.rn.f32 	%f675, %f664, %f620, %f577;
	fma.rn.f32 	%f676, %f664, %f622, %f578;
	fma.rn.f32 	%f677, %f664, %f624, %f579;
	fma.rn.f32 	%f678, %f664, %f626, %f580;
	fma.rn.f32 	%f679, %f664, %f628, %f581;
	fma.rn.f32 	%f680, %f664, %f630, %f582;
	fma.rn.f32 	%f681, %f664, %f632, %f583;
	fma.rn.f32 	%f682, %f664, %f634, %f584;
	fma.rn.f32 	%f683, %f664, %f636, %f585;
	fma.rn.f32 	%f684, %f664, %f638, %f586;
	fma.rn.f32 	%f685, %f664, %f640, %f587;
	fma.rn.f32 	%f686, %f664, %f642, %f588;
	fma.rn.f32 	%f687, %f664, %f644, %f589;
	fma.rn.f32 	%f688, %f664, %f646, %f590;
	fma.rn.f32 	%f689, %f664, %f648, %f591;
	fma.rn.f32 	%f690, %f664, %f650, %f592;
	fma.rn.f32 	%f691, %f664, %f652, %f593;
	fma.rn.f32 	%f692, %f664, %f654, %f594;
	fma.rn.f32 	%f693, %f664, %f656, %f595;
	fma.rn.f32 	%f694, %f664, %f658, %f596;
	fma.rn.f32 	%f695, %f664, %f660, %f597;
	fma.rn.f32 	%f696, %f664, %f662, %f598;
	add.s64 	%rd45, %rd44, %rd42;
	ld.global.f32 	%f697, [%rd45+-128];
	ld.shared.f32 	%f698, [%r81+12];
	fma.rn.f32 	%f699, %f697, %f698, %f601;
	ld.shared.f32 	%f700, [%r81+44];
	fma.rn.f32 	%f701, %f697, %f700, %f603;
	ld.shared.f32 	%f702, [%r81+76];
	fma.rn.f32 	%f703, %f697, %f702, %f605;
	ld.shared.f32 	%f704, [%r81+108];
	fma.rn.f32 	%f705, %f697, %f704, %f607;
	ld.shared.f32 	%f706, [%r81+140];
	fma.rn.f32 	%f707, %f697, %f706, %f609;
	ld.shared.f32 	%f708, [%r81+172];
	fma.rn.f32 	%f709, %f697, %f708, %f611;
	ld.shared.f32 	%f710, [%r81+204];
	fma.rn.f32 	%f711, %f697, %f710, %f613;
	ld.shared.f32 	%f712, [%r81+236];
	fma.rn.f32 	%f713, %f697, %f712, %f615;
	ld.shared.f32 	%f714, [%r81+268];
	fma.rn.f32 	%f715, %f697, %f714, %f617;
	ld.shared.f32 	%f716, [%r81+300];
	fma.rn.f32 	%f717, %f697, %f716, %f619;
	ld.shared.f32 	%f718, [%r81+332];
	fma.rn.f32 	%f719, %f697, %f718, %f621;
	ld.shared.f32 	%f720, [%r81+364];
	fma.rn.f32 	%f721, %f697, %f720, %f623;
	ld.shared.f32 	%f722, [%r81+396];
	fma.rn.f32 	%f723, %f697, %f722, %f625;
	ld.shared.f32 	%f724, [%r81+428];
	fma.rn.f32 	%f725, %f697, %f724, %f627;
	ld.shared.f32 	%f726, [%r81+460];
	fma.rn.f32 	%f727, %f697, %f726, %f629;
	ld.shared.f32 	%f728, [%r81+492];
	fma.rn.f32 	%f729, %f697, %f728, %f631;
	ld.shared.f32 	%f730, [%r81+524];
	fma.rn.f32 	%f731, %f697, %f730, %f633;
	ld.shared.f32 	%f732, [%r81+556];
	fma.rn.f32 	%f733, %f697, %f732, %f635;
	ld.shared.f32 	%f734, [%r81+588];
	fma.rn.f32 	%f735, %f697, %f734, %f637;
	ld.shared.f32 	%f736, [%r81+620];
	fma.rn.f32 	%f737, %f697, %f736, %f639;
	ld.shared.f32 	%f738, [%r81+652];
	fma.rn.f32 	%f739, %f697, %f738, %f641;
	ld.shared.f32 	%f740, [%r81+684];
	fma.rn.f32 	%f741, %f697, %f740, %f643;
	ld.shared.f32 	%f742, [%r81+716];
	fma.rn.f32 	%f743, %f697, %f742, %f645;
	ld.shared.f32 	%f744, [%r81+748];
	fma.rn.f32 	%f745, %f697, %f744, %f647;
	ld.shared.f32 	%f746, [%r81+780];
	fma.rn.f32 	%f747, %f697, %f746, %f649;
	ld.shared.f32 	%f748, [%r81+812];
	fma.rn.f32 	%f749, %f697, %f748, %f651;
	ld.shared.f32 	%f750, [%r81+844];
	fma.rn.f32 	%f751, %f697, %f750, %f653;
	ld.shared.f32 	%f752, [%r81+876];
	fma.rn.f32 	%f753, %f697, %f752, %f655;
	ld.shared.f32 	%f754, [%r81+908];
	fma.rn.f32 	%f755, %f697, %f754, %f657;
	ld.shared.f32 	%f756, [%r81+940];
	fma.rn.f32 	%f757, %f697, %f756, %f659;
	ld.shared.f32 	%f758, [%r81+972];
	fma.rn.f32 	%f759, %f697, %f758, %f661;
	ld.shared.f32 	%f760, [%r81+1004];
	fma.rn.f32 	%f761, %f697, %f760, %f663;
	ld.global.f32 	%f762, [%rd45];
	fma.rn.f32 	%f763, %f762, %f698, %f665;
	fma.rn.f32 	%f764, %f762, %f700, %f666;
	fma.rn.f32 	%f765, %f762, %f702, %f667;
	fma.rn.f32 	%f766, %f762, %f704, %f668;
	fma.rn.f32 	%f767, %f762, %f706, %f669;
	fma.rn.f32 	%f768, %f762, %f708, %f670;
	fma.rn.f32 	%f769, %f762, %f710, %f671;
	fma.rn.f32 	%f770, %f762, %f712, %f672;
	fma.rn.f32 	%f771, %f762, %f714, %f673;
	fma.rn.f32 	%f772, %f762, %f716, %f674;
	fma.rn.f32 	%f773, %f762, %f718, %f675;
	fma.rn.f32 	%f774, %f762, %f720, %f676;
	fma.rn.f32 	%f775, %f762, %f722, %f677;
	fma.rn.f32 	%f776, %f762, %f724, %f678;
	fma.rn.f32 	%f777, %f762, %f726, %f679;
	fma.rn.f32 	%f778, %f762, %f728, %f680;
	fma.rn.f32 	%f779, %f762, %f730, %f681;
	fma.rn.f32 	%f780, %f762, %f732, %f682;
	fma.rn.f32 	%f781, %f762, %f734, %f683;
	fma.rn.f32 	%f782, %f762, %f736, %f684;
	fma.rn.f32 	%f783, %f762, %f738, %f685;
	fma.rn.f32 	%f784, %f762, %f740, %f686;
	fma.rn.f32 	%f785, %f762, %f742, %f687;
	fma.rn.f32 	%f786, %f762, %f744, %f688;
	fma.rn.f32 	%f787, %f762, %f746, %f689;
	fma.rn.f32 	%f788, %f762, %f748, %f690;
	fma.rn.f32 	%f789, %f762, %f750, %f691;
	fma.rn.f32 	%f790, %f762, %f752, %f692;
	fma.rn.f32 	%f791, %f762, %f754, %f693;
	fma.rn.f32 	%f792, %f762, %f756, %f694;
	fma.rn.f32 	%f793, %f762, %f758, %f695;
	fma.rn.f32 	%f794, %f762, %f760, %f696;
	add.s64 	%rd46, %rd45, %rd42;
	ld.global.f32 	%f795, [%rd46+-128];
	ld.shared.f32 	%f796, [%r81+16];
	fma.rn.f32 	%f797, %f795, %f796, %f699;
	ld.shared.f32 	%f798, [%r81+48];
	fma.rn.f32 	%f799, %f795, %f798, %f701;
	ld.shared.f32 	%f800, [%r81+80];
	fma.rn.f32 	%f801, %f795, %f800, %f703;
	ld.shared.f32 	%f802, [%r81+112];
	fma.rn.f32 	%f803, %f795, %f802, %f705;
	ld.shared.f32 	%f804, [%r81+144];
	fma.rn.f32 	%f805, %f795, %f804, %f707;
	ld.shared.f32 	%f806, [%r81+176];
	fma.rn.f32 	%f807, %f795, %f806, %f709;
	ld.shared.f32 	%f808, [%r81+208];
	fma.rn.f32 	%f809, %f795, %f808, %f711;
	ld.shared.f32 	%f810, [%r81+240];
	fma.rn.f32 	%f811, %f795, %f810, %f713;
	ld.shared.f32 	%f812, [%r81+272];
	fma.rn.f32 	%f813, %f795, %f812, %f715;
	ld.shared.f32 	%f814, [%r81+304];
	fma.rn.f32 	%f815, %f795, %f814, %f717;
	ld.shared.f32 	%f816, [%r81+336];
	fma.rn.f32 	%f817, %f795, %f816, %f719;
	ld.shared.f32 	%f818, [%r81+368];
	fma.rn.f32 	%f819, %f795, %f818, %f721;
	ld.shared.f32 	%f820, [%r81+400];
	fma.rn.f32 	%f821, %f795, %f820, %f723;
	ld.shared.f32 	%f822, [%r81+432];
	fma.rn.f32 	%f823, %f795, %f822, %f725;
	ld.shared.f32 	%f824, [%r81+464];
	fma.rn.f32 	%f825, %f795, %f824, %f727;
	ld.shared.f32 	%f826, [%r81+496];
	fma.rn.f32 	%f827, %f795, %f826, %f729;
	ld.shared.f32 	%f828, [%r81+528];
	fma.rn.f32 	%f829, %f795, %f828, %f731;
	ld.shared.f32 	%f830, [%r81+560];
	fma.rn.f32 	%f831, %f795, %f830, %f733;
	ld.shared.f32 	%f832, [%r81+592];
	fma.rn.f32 	%f833, %f795, %f832, %f735;
	ld.shared.f32 	%f834, [%r81+624];
	fma.rn.f32 	%f835, %f795, %f834, %f737;
	ld.shared.f32 	%f836, [%r81+656];
	fma.rn.f32 	%f837, %f795, %f836, %f739;
	ld.shared.f32 	%f838, [%r81+688];
	fma.rn.f32 	%f839, %f795, %f838, %f741;
	ld.shared.f32 	%f840, [%r81+720];
	fma.rn.f32 	%f841, %f795, %f840, %f743;
	ld.shared.f32 	%f842, [%r81+752];
	fma.rn.f32 	%f843, %f795, %f842, %f745;
	ld.shared.f32 	%f844, [%r81+784];
	fma.rn.f32 	%f845, %f795, %f844, %f747;
	ld.shared.f32 	%f846, [%r81+816];
	fma.rn.f32 	%f847, %f795, %f846, %f749;
	ld.shared.f32 	%f848, [%r81+848];
	fma.rn.f32 	%f849, %f795, %f848, %f751;
	ld.shared.f32 	%f850, [%r81+880];
	fma.rn.f32 	%f851, %f795, %f850, %f753;
	ld.shared.f32 	%f852, [%r81+912];
	fma.rn.f32 	%f853, %f795, %f852, %f755;
	ld.shared.f32 	%f854, [%r81+944];
	fma.rn.f32 	%f855, %f795, %f854, %f757;
	ld.shared.f32 	%f856, [%r81+976];
	fma.rn.f32 	%f857, %f795, %f856, %f759;
	ld.shared.f32 	%f858, [%r81+1008];
	fma.rn.f32 	%f859, %f795, %f858, %f761;
	ld.global.f32 	%f860, [%rd46];
	fma.rn.f32 	%f861, %f860, %f796, %f763;
	fma.rn.f32 	%f862, %f860, %f798, %f764;
	fma.rn.f32 	%f863, %f860, %f800, %f765;
	fma.rn.f32 	%f864, %f860, %f802, %f766;
	fma.rn.f32 	%f865, %f860, %f804, %f767;
	fma.rn.f32 	%f866, %f860, %f806, %f768;
	fma.rn.f32 	%f867, %f860, %f808, %f769;
	fma.rn.f32 	%f868, %f860, %f810, %f770;
	fma.rn.f32 	%f869, %f860, %f812, %f771;
	fma.rn.f32 	%f870, %f860, %f814, %f772;
	fma.rn.f32 	%f871, %f860, %f816, %f773;
	fma.rn.f32 	%f872, %f860, %f818, %f774;
	fma.rn.f32 	%f873, %f860, %f820, %f775;
	fma.rn.f32 	%f874, %f860, %f822, %f776;
	fma.rn.f32 	%f875, %f860, %f824, %f777;
	fma.rn.f32 	%f876, %f860, %f826, %f778;
	fma.rn.f32 	%f877, %f860, %f828, %f779;
	fma.rn.f32 	%f878, %f860, %f830, %f780;
	fma.rn.f32 	%f879, %f860, %f832, %f781;
	fma.rn.f32 	%f880, %f860, %f834, %f782;
	fma.rn.f32 	%f881, %f860, %f836, %f783;
	fma.rn.f32 	%f882, %f860, %f838, %f784;
	fma.rn.f32 	%f883, %f860, %f840, %f785;
	fma.rn.f32 	%f884, %f860, %f842, %f786;
	fma.rn.f32 	%f885, %f860, %f844, %f787;
	fma.rn.f32 	%f886, %f860, %f846, %f788;
	fma.rn.f32 	%f887, %f860, %f848, %f789;
	fma.rn.f32 	%f888, %f860, %f850, %f790;
	fma.rn.f32 	%f889, %f860, %f852, %f791;
	fma.rn.f32 	%f890, %f860, %f854, %f792;
	fma.rn.f32 	%f891, %f860, %f856, %f793;
	fma.rn.f32 	%f892, %f860, %f858, %f794;
	add.s64 	%rd47, %rd46, %rd42;
	ld.global.f32 	%f893, [%rd47+-128];
	ld.shared.f32 	%f894, [%r81+20];
	fma.rn.f32 	%f895, %f893, %f894, %f797;
	ld.shared.f32 	%f896, [%r81+52];
	fma.rn.f32 	%f897, %f893, %f896, %f799;
	ld.shared.f32 	%f898, [%r81+84];
	fma.rn.f32 	%f899, %f893, %f898, %f801;
	ld.shared.f32 	%f900, [%r81+116];
	fma.rn.f32 	%f901, %f893, %f900, %f803;
	ld.shared.f32 	%f902, [%r81+148];
	fma.rn.f32 	%f903, %f893, %f902, %f805;
	ld.shared.f32 	%f904, [%r81+180];
	fma.rn.f32 	%f905, %f893, %f904, %f807;
	ld.shared.f32 	%f906, [%r81+212];
	fma.rn.f32 	%f907, %f893, %f906, %f809;
	ld.shared.f32 	%f908, [%r81+244];
	fma.rn.f32 	%f909, %f893, %f908, %f811;
	ld.shared.f32 	%f910, [%r81+276];
	fma.rn.f32 	%f911, %f893, %f910, %f813;
	ld.shared.f32 	%f912, [%r81+308];
	fma.rn.f32 	%f913, %f893, %f912, %f815;
	ld.shared.f32 	%f914, [%r81+340];
	fma.rn.f32 	%f915, %f893, %f914, %f817;
	ld.shared.f32 	%f916, [%r81+372];
	fma.rn.f32 	%f917, %f893, %f916, %f819;
	ld.shared.f32 	%f918, [%r81+404];
	fma.rn.f32 	%f919, %f893, %f918, %f821;
	ld.shared.f32 	%f920, [%r81+436];
	fma.rn.f32 	%f921, %f893, %f920, %f823;
	ld.shared.f32 	%f922, [%r81+468];
	fma.rn.f32 	%f923, %f893, %f922, %f825;
	ld.shared.f32 	%f924, [%r81+500];
	fma.rn.f32 	%f925, %f893, %f924, %f827;
	ld.shared.f32 	%f926, [%r81+532];
	fma.rn.f32 	%f927, %f893, %f926, %f829;
	ld.shared.f32 	%f928, [%r81+564];
	fma.rn.f32 	%f929, %f893, %f928, %f831;
	ld.shared.f32 	%f930, [%r81+596];
	fma.rn.f32 	%f931, %f893, %f930, %f833;
	ld.shared.f32 	%f932, [%r81+628];
	fma.rn.f32 	%f933, %f893, %f932, %f835;
	ld.shared.f32 	%f934, [%r81+660];
	fma.rn.f32 	%f935, %f893, %f934, %f837;
	ld.shared.f32 	%f936, [%r81+692];
	fma.rn.f32 	%f937, %f893, %f936, %f839;
	ld.shared.f32 	%f938, [%r81+724];
	fma.rn.f32 	%f939, %f893, %f938, %f841;
	ld.shared.f32 	%f940, [%r81+756];
	fma.rn.f32 	%f941, %f893, %f940, %f843;
	ld.shared.f32 	%f942, [%r81+788];
	fma.rn.f32 	%f943, %f893, %f942, %f845;
	ld.shared.f32 	%f944, [%r81+820];
	fma.rn.f32 	%f945, %f893, %f944, %f847;
	ld.shared.f32 	%f946, [%r81+852];
	fma.rn.f32 	%f947, %f893, %f946, %f849;
	ld.shared.f32 	%f948, [%r81+884];
	fma.rn.f32 	%f949, %f893, %f948, %f851;
	ld.shared.f32 	%f950, [%r81+916];
	fma.rn.f32 	%f951, %f893, %f950, %f853;
	ld.shared.f32 	%f952, [%r81+948];
	fma.rn.f32 	%f953, %f893, %f952, %f855;
	ld.shared.f32 	%f954, [%r81+980];
	fma.rn.f32 	%f955, %f893, %f954, %f857;
	ld.shared.f32 	%f956, [%r81+1012];
	fma.rn.f32 	%f957, %f893, %f956, %f859;
	ld.global.f32 	%f958, [%rd47];
	fma.rn.f32 	%f959, %f958, %f894, %f861;
	fma.rn.f32 	%f960, %f958, %f896, %f862;
	fma.rn.f32 	%f961, %f958, %f898, %f863;
	fma.rn.f32 	%f962, %f958, %f900, %f864;
	fma.rn.f32 	%f963, %f958, %f902, %f865;
	fma.rn.f32 	%f964, %f958, %f904, %f866;
	fma.rn.f32 	%f965, %f958, %f906, %f867;
	fma.rn.f32 	%f966, %f958, %f908, %f868;
	fma.rn.f32 	%f967, %f958, %f910, %f869;
	fma.rn.f32 	%f968, %f958, %f912, %f870;
	fma.rn.f32 	%f969, %f958, %f914, %f871;
	fma.rn.f32 	%f970, %f958, %f916, %f872;
	fma.rn.f32 	%f971, %f958, %f918, %f873;
	fma.rn.f32 	%f972, %f958, %f920, %f874;
	fma.rn.f32 	%f973, %f958, %f922, %f875;
	fma.rn.f32 	%f974, %f958, %f924, %f876;
	fma.rn.f32 	%f975, %f958, %f926, %f877;
	fma.rn.f32 	%f976, %f958, %f928, %f878;
	fma.rn.f32 	%f977, %f958, %f930, %f879;
	fma.rn.f32 	%f978, %f958, %f932, %f880;
	fma.rn.f32 	%f979, %f958, %f934, %f881;
	fma.rn.f32 	%f980, %f958, %f936, %f882;
	fma.rn.f32 	%f981, %f958, %f938, %f883;
	fma.rn.f32 	%f982, %f958, %f940, %f884;
	fma.rn.f32 	%f983, %f958, %f942, %f885;
	fma.rn.f32 	%f984, %f958, %f944, %f886;
	fma.rn.f32 	%f985, %f958, %f946, %f887;
	fma.rn.f32 	%f986, %f958, %f948, %f888;
	fma.rn.f32 	%f987, %f958, %f950, %f889;
	fma.rn.f32 	%f988, %f958, %f952, %f890;
	fma.rn.f32 	%f989, %f958, %f954, %f891;
	fma.rn.f32 	%f990, %f958, %f956, %f892;
	add.s64 	%rd48, %rd47, %rd42;
	ld.global.f32 	%f991, [%rd48+-128];
	ld.shared.f32 	%f992, [%r81+24];
	fma.rn.f32 	%f993, %f991, %f992, %f895;
	ld.shared.f32 	%f994, [%r81+56];
	fma.rn.f32 	%f995, %f991, %f994, %f897;
	ld.shared.f32 	%f996, [%r81+88];
	fma.rn.f32 	%f997, %f991, %f996, %f899;
	ld.shared.f32 	%f998, [%r81+120];
	fma.rn.f32 	%f999, %f991, %f998, %f901;
	ld.shared.f32 	%f1000, [%r81+152];
	fma.rn.f32 	%f1001, %f991, %f1000, %f903;
	ld.shared.f32 	%f1002, [%r81+184];
	fma.rn.f32 	%f1003, %f991, %f1002, %f905;
	ld.shared.f32 	%f1004, [%r81+216];
	fma.rn.f32 	%f1005, %f991, %f1004, %f907;
	ld.shared.f32 	%f1006, [%r81+248];
	fma.rn.f32 	%f1007, %f991, %f1006, %f909;
	ld.shared.f32 	%f1008, [%r81+280];
	fma.rn.f32 	%f1009, %f991, %f1008, %f911;
	ld.shared.f32 	%f1010, [%r81+312];
	fma.rn.f32 	%f1011, %f991, %f1010, %f913;
	ld.shared.f32 	%f1012, [%r81+344];
	fma.rn.f32 	%f1013, %f991, %f1012, %f915;
	ld.shared.f32 	%f1014, [%r81+376];
	fma.rn.f32 	%f1015, %f991, %f1014, %f917;
	ld.shared.f32 	%f1016, [%r81+408];
	fma.rn.f32 	%f1017, %f991, %f1016, %f919;
	ld.shared.f32 	%f1018, [%r81+440];
	fma.rn.f32 	%f1019, %f991, %f1018, %f921;
	ld.shared.f32 	%f1020, [%r81+472];
	fma.rn.f32 	%f1021, %f991, %f1020, %f923;
	ld.shared.f32 	%f1022, [%r81+504];
	fma.rn.f32 	%f1023, %f991, %f1022, %f925;
	ld.shared.f32 	%f1024, [%r81+536];
	fma.rn.f32 	%f1025, %f991, %f1024, %f927;
	ld.shared.f32 	%f1026, [%r81+568];
	fma.rn.f32 	%f1027, %f991, %f1026, %f929;
	ld.shared.f32 	%f1028, [%r81+600];
	fma.rn.f32 	%f1029, %f991, %f1028, %f931;
	ld.shared.f32 	%f1030, [%r81+632];
	fma.rn.f32 	%f1031, %f991, %f1030, %f933;
	ld.shared.f32 	%f1032, [%r81+664];
	fma.rn.f32 	%f1033, %f991, %f1032, %f935;
	ld.shared.f32 	%f1034, [%r81+696];
	fma.rn.f32 	%f1035, %f991, %f1034, %f937;
	ld.shared.f32 	%f1036, [%r81+728];
	fma.rn.f32 	%f1037, %f991, %f1036, %f939;
	ld.shared.f32 	%f1038, [%r81+760];
	fma.rn.f32 	%f1039, %f991, %f1038, %f941;
	ld.shared.f32 	%f1040, [%r81+792];
	fma.rn.f32 	%f1041, %f991, %f1040, %f943;
	ld.shared.f32 	%f1042, [%r81+824];
	fma.rn.f32 	%f1043, %f991, %f1042, %f945;
	ld.shared.f32 	%f1044, [%r81+856];
	fma.rn.f32 	%f1045, %f991, %f1044, %f947;
	ld.shared.f32 	%f1046, [%r81+888];
	fma.rn.f32 	%f1047, %f991, %f1046, %f949;
	ld.shared.f32 	%f1048, [%r81+920];
	fma.rn.f32 	%f1049, %f991, %f1048, %f951;
	ld.shared.f32 	%f1050, [%r81+952];
	fma.rn.f32 	%f1051, %f991, %f1050, %f953;
	ld.shared.f32 	%f1052, [%r81+984];
	fma.rn.f32 	%f1053, %f991, %f1052, %f955;
	ld.shared.f32 	%f1054, [%r81+1016];
	fma.rn.f32 	%f1055, %f991, %f1054, %f957;
	ld.global.f32 	%f1056, [%rd48];
	fma.rn.f32 	%f1057, %f1056, %f992, %f959;
	fma.rn.f32 	%f1058, %f1056, %f994, %f960;
	fma.rn.f32 	%f1059, %f1056, %f996, %f961;
	fma.rn.f32 	%f1060, %f1056, %f998, %f962;
	fma.rn.f32 	%f1061, %f1056, %f1000, %f963;
	fma.rn.f32 	%f1062, %f1056, %f1002, %f964;
	fma.rn.f32 	%f1063, %f1056, %f1004, %f965;
	fma.rn.f32 	%f1064, %f1056, %f1006, %f966;
	fma.rn.f32 	%f1065, %f1056, %f1008, %f967;
	fma.rn.f32 	%f1066, %f1056, %f1010, %f968;
	fma.rn.f32 	%f1067, %f1056, %f1012, %f969;
	fma.rn.f32 	%f1068, %f1056, %f1014, %f970;
	fma.rn.f32 	%f1069, %f1056, %f1016, %f971;
	fma.rn.f32 	%f1070, %f1056, %f1018, %f972;
	fma.rn.f32 	%f1071, %f1056, %f1020, %f973;
	fma.rn.f32 	%f1072, %f1056, %f1022, %f974;
	fma.rn.f32 	%f1073, %f1056, %f1024, %f975;
	fma.rn.f32 	%f1074, %f1056, %f1026, %f976;
	fma.rn.f32 	%f1075, %f1056, %f1028, %f977;
	fma.rn.f32 	%f1076, %f1056, %f1030, %f978;
	fma.rn.f32 	%f1077, %f1056, %f1032, %f979;
	fma.rn.f32 	%f1078, %f1056, %f1034, %f980;
	fma.rn.f32 	%f1079, %f1056, %f1036, %f981;
	fma.rn.f32 	%f1080, %f1056, %f1038, %f982;
	fma.rn.f32 	%f1081, %f1056, %f1040, %f983;
	fma.rn.f32 	%f1082, %f1056, %f1042, %f984;
	fma.rn.f32 	%f1083, %f1056, %f1044, %f985;
	fma.rn.f32 	%f1084, %f1056, %f1046, %f986;
	fma.rn.f32 	%f1085, %f1056, %f1048, %f987;
	fma.rn.f32 	%f1086, %f1056, %f1050, %f988;
	fma.rn.f32 	%f1087, %f1056, %f1052, %f989;
	fma.rn.f32 	%f1088, %f1056, %f1054, %f990;
	add.s64 	%rd49, %rd48, %rd42;
	ld.global.f32 	%f1089, [%rd49+-128];
	ld.shared.f32 	%f1090, [%r81+28];
	fma.rn.f32 	%f1842, %f1089, %f1090, %f993;
	ld.shared.f32 	%f1091, [%r81+60];
	fma.rn.f32 	%f1841, %f1089, %f1091, %f995;
	ld.shared.f32 	%f1092, [%r81+92];
	fma.rn.f32 	%f1840, %f1089, %f1092, %f997;
	ld.shared.f32 	%f1093, [%r81+124];
	fma.rn.f32 	%f1839, %f1089, %f1093, %f999;
	ld.shared.f32 	%f1094, [%r81+156];
	fma.rn.f32 	%f1838, %f1089, %f1094, %f1001;
	ld.shared.f32 	%f1095, [%r81+188];
	fma.rn.f32 	%f1837, %f1089, %f1095, %f1003;
	ld.shared.f32 	%f1096, [%r81+220];
	fma.rn.f32 	%f1836, %f1089, %f1096, %f1005;
	ld.shared.f32 	%f1097, [%r81+252];
	fma.rn.f32 	%f1835, %f1089, %f1097, %f1007;
	ld.shared.f32 	%f1098, [%r81+284];
	fma.rn.f32 	%f1834, %f1089, %f1098, %f1009;
	ld.shared.f32 	%f1099, [%r81+316];
	fma.rn.f32 	%f1833, %f1089, %f1099, %f1011;
	ld.shared.f32 	%f1100, [%r81+348];
	fma.rn.f32 	%f1832, %f1089, %f1100, %f1013;
	ld.shared.f32 	%f1101, [%r81+380];
	fma.rn.f32 	%f1831, %f1089, %f1101, %f1015;
	ld.shared.f32 	%f1102, [%r81+412];
	fma.rn.f32 	%f1830, %f1089, %f1102, %f1017;
	ld.shared.f32 	%f1103, [%r81+444];
	fma.rn.f32 	%f1829, %f1089, %f1103, %f1019;
	ld.shared.f32 	%f1104, [%r81+476];
	fma.rn.f32 	%f1828, %f1089, %f1104, %f1021;
	ld.shared.f32 	%f1105, [%r81+508];
	fma.rn.f32 	%f1827, %f1089, %f1105, %f1023;
	ld.shared.f32 	%f1106, [%r81+540];
	fma.rn.f32 	%f1826, %f1089, %f1106, %f1025;
	ld.shared.f32 	%f1107, [%r81+572];
	fma.rn.f32 	%f1825, %f1089, %f1107, %f1027;
	ld.shared.f32 	%f1108, [%r81+604];
	fma.rn.f32 	%f1824, %f1089, %f1108, %f1029;
	ld.shared.f32 	%f1109, [%r81+636];
	fma.rn.f32 	%f1823, %f1089, %f1109, %f1031;
	ld.shared.f32 	%f1110, [%r81+668];
	fma.rn.f32 	%f1822, %f1089, %f1110, %f1033;
	ld.shared.f32 	%f1111, [%r81+700];
	fma.rn.f32 	%f1821, %f1089, %f1111, %f1035;
	ld.shared.f32 	%f1112, [%r81+732];
	fma.rn.f32 	%f1820, %f1089, %f1112, %f1037;
	ld.shared.f32 	%f1113, [%r81+764];
	fma.rn.f32 	%f1819, %f1089, %f1113, %f1039;
	ld.shared.f32 	%f1114, [%r81+796];
	fma.rn.f32 	%f1818, %f1089, %f1114, %f1041;
	ld.shared.f32 	%f1115, [%r81+828];
	fma.rn.f32 	%f1817, %f1089, %f1115, %f1043;
	ld.shared.f32 	%f1116, [%r81+860];
	fma.rn.f32 	%f1816, %f1089, %f1116, %f1045;
	ld.shared.f32 	%f1117, [%r81+892];
	fma.rn.f32 	%f1815, %f1089, %f1117, %f1047;
	ld.shared.f32 	%f1118, [%r81+924];
	fma.rn.f32 	%f1814, %f1089, %f1118, %f1049;
	ld.shared.f32 	%f1119, [%r81+956];
	fma.rn.f32 	%f1813, %f1089, %f1119, %f1051;
	ld.shared.f32 	%f1120, [%r81+988];
	fma.rn.f32 	%f1812, %f1089, %f1120, %f1053;
	ld.shared.f32 	%f1121, [%r81+1020];
	fma.rn.f32 	%f1811, %f1089, %f1121, %f1055;
	ld.global.f32 	%f1122, [%rd49];
	fma.rn.f32 	%f1810, %f1122, %f1090, %f1057;
	fma.rn.f32 	%f1809, %f1122, %f1091, %f1058;
	fma.rn.f32 	%f1808, %f1122, %f1092, %f1059;
	fma.rn.f32 	%f1807, %f1122, %f1093, %f1060;
	fma.rn.f32 	%f1806, %f1122, %f1094, %f1061;
	fma.rn.f32 	%f1805, %f1122, %f1095, %f1062;
	fma.rn.f32 	%f1804, %f1122, %f1096, %f1063;
	fma.rn.f32 	%f1803, %f1122, %f1097, %f1064;
	fma.rn.f32 	%f1802, %f1122, %f1098, %f1065;
	fma.rn.f32 	%f1801, %f1122, %f1099, %f1066;
	fma.rn.f32 	%f1800, %f1122, %f1100, %f1067;
	fma.rn.f32 	%f1799, %f1122, %f1101, %f1068;
	fma.rn.f32 	%f1798, %f1122, %f1102, %f1069;
	fma.rn.f32 	%f1797, %f1122, %f1103, %f1070;
	fma.rn.f32 	%f1796, %f1122, %f1104, %f1071;
	fma.rn.f32 	%f1795, %f1122, %f1105, %f1072;
	fma.rn.f32 	%f1794, %f1122, %f1106, %f1073;
	fma.rn.f32 	%f1793, %f1122, %f1107, %f1074;
	fma.rn.f32 	%f1792, %f1122, %f1108, %f1075;
	fma.rn.f32 	%f1791, %f1122, %f1109, %f1076;
	fma.rn.f32 	%f1790, %f1122, %f1110, %f1077;
	fma.rn.f32 	%f1789, %f1122, %f1111, %f1078;
	fma.rn.f32 	%f1788, %f1122, %f1112, %f1079;
	fma.rn.f32 	%f1787, %f1122, %f1113, %f1080;
	fma.rn.f32 	%f1786, %f1122, %f1114, %f1081;
	fma.rn.f32 	%f1785, %f1122, %f1115, %f1082;
	fma.rn.f32 	%f1784, %f1122, %f1116, %f1083;
	fma.rn.f32 	%f1783, %f1122, %f1117, %f1084;
	fma.rn.f32 	%f1782, %f1122, %f1118, %f1085;
	fma.rn.f32 	%f1781, %f1122, %f1119, %f1086;
	fma.rn.f32 	%f1780, %f1122, %f1120, %f1087;
	fma.rn.f32 	%f1779, %f1122, %f1121, %f1088;
	add.s32 	%r82, %r225, -8;
	mul.lo.s32 	%r83, %r229, %r82;
	cvt.u64.u32 	%rd50, %r83;
	add.s64 	%rd51, %rd41, %rd50;
	shl.b64 	%rd52, %rd51, 2;
	add.s64 	%rd53, %rd49, %rd52;
	ld.global.f32 	%f1123, [%rd53+-128];
	fma.rn.f32 	%f1124, %f1123, %f404, %f1778;
	fma.rn.f32 	%f1125, %f1123, %f406, %f1777;
	fma.rn.f32 	%f1126, %f1123, %f408, %f1776;
	fma.rn.f32 	%f1127, %f1123, %f410, %f1775;
	fma.rn.f32 	%f1128, %f1123, %f412, %f1774;
	fma.rn.f32 	%f1129, %f1123, %f414, %f1773;
	fma.rn.f32 	%f1130, %f1123, %f416, %f1772;
	fma.rn.f32 	%f1131, %f1123, %f418, %f1771;
	fma.rn.f32 	%f1132, %f1123, %f420, %f1770;
	fma.rn.f32 	%f1133, %f1123, %f422, %f1769;
	fma.rn.f32 	%f1134, %f1123, %f424, %f1768;
	fma.rn.f32 	%f1135, %f1123, %f426, %f1767;
	fma.rn.f32 	%f1136, %f1123, %f428, %f1766;
	fma.rn.f32 	%f1137, %f1123, %f430, %f1765;
	fma.rn.f32 	%f1138, %f1123, %f432, %f1764;
	fma.rn.f32 	%f1139, %f1123, %f434, %f1763;
	fma.rn.f32 	%f1140, %f1123, %f436, %f1762;
	fma.rn.f32 	%f1141, %f1123, %f438, %f1761;
	fma.rn.f32 	%f1142, %f1123, %f440, %f1760;
	fma.rn.f32 	%f1143, %f1123, %f442, %f1759;
	fma.rn.f32 	%f1144, %f1123, %f444, %f1758;
	fma.rn.f32 	%f1145, %f1123, %f446, %f1757;
	fma.rn.f32 	%f1146, %f1123, %f448, %f1756;
	fma.rn.f32 	%f1147, %f1123, %f450, %f1755;
	fma.rn.f32 	%f1148, %f1123, %f452, %f1754;
	fma.rn.f32 	%f1149, %f1123, %f454, %f1753;
	fma.rn.f32 	%f1150, %f1123, %f456, %f1752;
	fma.rn.f32 	%f1151, %f1123, %f458, %f1751;
	fma.rn.f32 	%f1152, %f1123, %f460, %f1750;
	fma.rn.f32 	%f1153, %f1123, %f462, %f1749;
	fma.rn.f32 	%f1154, %f1123, %f464, %f1748;
	fma.rn.f32 	%f1155, %f1123, %f466, %f1747;
	ld.global.f32 	%f1156, [%rd53];
	fma.rn.f32 	%f1157, %f1156, %f404, %f1746;
	fma.rn.f32 	%f1158, %f1156, %f406, %f1745;
	fma.rn.f32 	%f1159, %f1156, %f408, %f1744;
	fma.rn.f32 	%f1160, %f1156, %f410, %f1743;
	fma.rn.f32 	%f1161, %f1156, %f412, %f1742;
	fma.rn.f32 	%f1162, %f1156, %f414, %f1741;
	fma.rn.f32 	%f1163, %f1156, %f416, %f1740;
	fma.rn.f32 	%f1164, %f1156, %f418, %f1739;
	fma.rn.f32 	%f1165, %f1156, %f420, %f1738;
	fma.rn.f32 	%f1166, %f1156, %f422, %f1737;
	fma.rn.f32 	%f1167, %f1156, %f424, %f1736;
	fma.rn.f32 	%f1168, %f1156, %f426, %f1735;
	fma.rn.f32 	%f1169, %f1156, %f428, %f1734;
	fma.rn.f32 	%f1170, %f1156, %f430, %f1733;
	fma.rn.f32 	%f1171, %f1156, %f432, %f1732;
	fma.rn.f32 	%f1172, %f1156, %f434, %f1731;
	fma.rn.f32 	%f1173, %f1156, %f436, %f1730;
	fma.rn.f32 	%f1174, %f1156, %f438, %f1729;
	fma.rn.f32 	%f1175, %f1156, %f440, %f1728;
	fma.rn.f32 	%f1176, %f1156, %f442, %f1727;
	fma.rn.f32 	%f1177, %f1156, %f444, %f1726;
	fma.rn.f32 	%f1178, %f1156, %f446, %f1725;
	fma.rn.f32 	%f1179, %f1156, %f448, %f1724;
	fma.rn.f32 	%f1180, %f1156, %f450, %f1723;
	fma.rn.f32 	%f1181, %f1156, %f452, %f1722;
	fma.rn.f32 	%f1182, %f1156, %f454, %f1721;
	fma.rn.f32 	%f1183, %f1156, %f456, %f1720;
	fma.rn.f32 	%f1184, %f1156, %f458, %f1719;
	fma.rn.f32 	%f1185, %f1156, %f460, %f1718;
	fma.rn.f32 	%f1186, %f1156, %f462, %f1717;
	fma.rn.f32 	%f1187, %f1156, %f464, %f1716;
	fma.rn.f32 	%f1188, %f1156, %f466, %f1715;
	add.s64 	%rd54, %rd53, %rd42;
	ld.global.f32 	%f1189, [%rd54+-128];
	fma.rn.f32 	%f1190, %f1189, %f502, %f1124;
	fma.rn.f32 	%f1191, %f1189, %f504, %f1125;
	fma.rn.f32 	%f1192, %f1189, %f506, %f1126;
	fma.rn.f32 	%f1193, %f1189, %f508, %f1127;
	fma.rn.f32 	%f1194, %f1189, %f510, %f1128;
	fma.rn.f32 	%f1195, %f1189, %f512, %f1129;
	fma.rn.f32 	%f1196, %f1189, %f514, %f1130;
	fma.rn.f32 	%f1197, %f1189, %f516, %f1131;
	fma.rn.f32 	%f1198, %f1189, %f518, %f1132;
	fma.rn.f32 	%f1199, %f1189, %f520, %f1133;
	fma.rn.f32 	%f1200, %f1189, %f522, %f1134;
	fma.rn.f32 	%f1201, %f1189, %f524, %f1135;
	fma.rn.f32 	%f1202, %f1189, %f526, %f1136;
	fma.rn.f32 	%f1203, %f1189, %f528, %f1137;
	fma.rn.f32 	%f1204, %f1189, %f530, %f1138;
	fma.rn.f32 	%f1205, %f1189, %f532, %f1139;
	fma.rn.f32 	%f1206, %f1189, %f534, %f1140;
	fma.rn.f32 	%f1207, %f1189, %f536, %f1141;
	fma.rn.f32 	%f1208, %f1189, %f538, %f1142;
	fma.rn.f32 	%f1209, %f1189, %f540, %f1143;
	fma.rn.f32 	%f1210, %f1189, %f542, %f1144;
	fma.rn.f32 	%f1211, %f1189, %f544, %f1145;
	fma.rn.f32 	%f1212, %f1189, %f546, %f1146;
	fma.rn.f32 	%f1213, %f1189, %f548, %f1147;
	fma.rn.f32 	%f1214, %f1189, %f550, %f1148;
	fma.rn.f32 	%f1215, %f1189, %f552, %f1149;
	fma.rn.f32 	%f1216, %f1189, %f554, %f1150;
	fma.rn.f32 	%f1217, %f1189, %f556, %f1151;
	fma.rn.f32 	%f1218, %f1189, %f558, %f1152;
	fma.rn.f32 	%f1219, %f1189, %f560, %f1153;
	fma.rn.f32 	%f1220, %f1189, %f562, %f1154;
	fma.rn.f32 	%f1221, %f1189, %f564, %f1155;
	ld.global.f32 	%f1222, [%rd54];
	fma.rn.f32 	%f1223, %f1222, %f502, %f1157;
	fma.rn.f32 	%f1224, %f1222, %f504, %f1158;
	fma.rn.f32 	%f1225, %f1222, %f506, %f1159;
	fma.rn.f32 	%f1226, %f1222, %f508, %f1160;
	fma.rn.f32 	%f1227, %f1222, %f510, %f1161;
	fma.rn.f32 	%f1228, %f1222, %f512, %f1162;
	fma.rn.f32 	%f1229, %f1222, %f514, %f1163;
	fma.rn.f32 	%f1230, %f1222, %f516, %f1164;
	fma.rn.f32 	%f1231, %f1222, %f518, %f1165;
	fma.rn.f32 	%f1232, %f1222, %f520, %f1166;
	fma.rn.f32 	%f1233, %f1222, %f522, %f1167;
	fma.rn.f32 	%f1234, %f1222, %f524, %f1168;
	fma.rn.f32 	%f1235, %f1222, %f526, %f1169;
	fma.rn.f32 	%f1236, %f1222, %f528, %f1170;
	fma.rn.f32 	%f1237, %f1222, %f530, %f1171;
	fma.rn.f32 	%f1238, %f1222, %f532, %f1172;
	fma.rn.f32 	%f1239, %f1222, %f534, %f1173;
	fma.rn.f32 	%f1240, %f1222, %f536, %f1174;
	fma.rn.f32 	%f1241, %f1222, %f538, %f1175;
	fma.rn.f32 	%f1242, %f1222, %f540, %f1176;
	fma.rn.f32 	%f1243, %f1222, %f542, %f1177;
	fma.rn.f32 	%f1244, %f1222, %f544, %f1178;
	fma.rn.f32 	%f1245, %f1222, %f546, %f1179;
	fma.rn.f32 	%f1246, %f1222, %f548, %f1180;
	fma.rn.f32 	%f1247, %f1222, %f550, %f1181;
	fma.rn.f32 	%f1248, %f1222, %f552, %f1182;
	fma.rn.f32 	%f1249, %f1222, %f554, %f1183;
	fma.rn.f32 	%f1250, %f1222, %f556, %f1184;
	fma.rn.f32 	%f1251, %f1222, %f558, %f1185;
	fma.rn.f32 	%f1252, %f1222, %f560, %f1186;
	fma.rn.f32 	%f1253, %f1222, %f562, %f1187;
	fma.rn.f32 	%f1254, %f1222, %f564, %f1188;
	add.s64 	%rd55, %rd54, %rd42;
	ld.global.f32 	%f1255, [%rd55+-128];
	fma.rn.f32 	%f1256, %f1255, %f600, %f1190;
	fma.rn.f32 	%f1257, %f1255, %f602, %f1191;
	fma.rn.f32 	%f1258, %f1255, %f604, %f1192;
	fma.rn.f32 	%f1259, %f1255, %f606, %f1193;
	fma.rn.f32 	%f1260, %f1255, %f608, %f1194;
	fma.rn.f32 	%f1261, %f1255, %f610, %f1195;
	fma.rn.f32 	%f1262, %f1255, %f612, %f1196;
	fma.rn.f32 	%f1263, %f1255, %f614, %f1197;
	fma.rn.f32 	%f1264, %f1255, %f616, %f1198;
	fma.rn.f32 	%f1265, %f1255, %f618, %f1199;
	fma.rn.f32 	%f1266, %f1255, %f620, %f1200;
	fma.rn.f32 	%f1267, %f1255, %f622, %f1201;
	fma.rn.f32 	%f1268, %f1255, %f624, %f1202;
	fma.rn.f32 	%f1269, %f1255, %f626, %f1203;
	fma.rn.f32 	%f1270, %f1255, %f628, %f1204;
	fma.rn.f32 	%f1271, %f1255, %f630, %f1205;
	fma.rn.f32 	%f1272, %f1255, %f632, %f1206;
	fma.rn.f32 	%f1273, %f1255, %f634, %f1207;
	fma.rn.f32 	%f1274, %f1255, %f636, %f1208;
	fma.rn.f32 	%f1275, %f1255, %f638, %f1209;
	fma.rn.f32 	%f1276, %f1255, %f640, %f1210;
	fma.rn.f32 	%f1277, %f1255, %f642, %f1211;
	fma.rn.f32 	%f1278, %f1255, %f644, %f1212;
	fma.rn.f32 	%f1279, %f1255, %f646, %f1213;
	fma.rn.f32 	%f1280, %f1255, %f648, %f1214;
	fma.rn.f32 	%f1281, %f1255, %f650, %f1215;
	fma.rn.f32 	%f1282, %f1255, %f652, %f1216;
	fma.rn.f32 	%f1283, %f1255, %f654, %f1217;
	fma.rn.f32 	%f1284, %f1255, %f656, %f1218;
	fma.rn.f32 	%f1285, %f1255, %f658, %f1219;
	fma.rn.f32 	%f1286, %f1255, %f660, %f1220;
	fma.rn.f32 	%f1287, %f1255, %f662, %f1221;
	ld.global.f32 	%f1288, [%rd55];
	fma.rn.f32 	%f1289, %f1288, %f600, %f1223;
	fma.rn.f32 	%f1290, %f1288, %f602, %f1224;
	fma.rn.f32 	%f1291, %f1288, %f604, %f1225;
	fma.rn.f32 	%f1292, %f1288, %f606, %f1226;
	fma.rn.f32 	%f1293, %f1288, %f608, %f1227;
	fma.rn.f32 	%f1294, %f1288, %f610, %f1228;
	fma.rn.f32 	%f1295, %f1288, %f612, %f1229;
	fma.rn.f32 	%f1296, %f1288, %f614, %f1230;
	fma.rn.f32 	%f1297, %f1288, %f616, %f1231;
	fma.rn.f32 	%f1298, %f1288, %f618, %f1232;
	fma.rn.f32 	%f1299, %f1288, %f620, %f1233;
	fma.rn.f32 	%f1300, %f1288, %f622, %f1234;
	fma.rn.f32 	%f1301, %f1288, %f624, %f1235;
	fma.rn.f32 	%f1302, %f1288, %f626, %f1236;
	fma.rn.f32 	%f1303, %f1288, %f628, %f1237;
	fma.rn.f32 	%f1304, %f1288, %f630, %f1238;
	fma.rn.f32 	%f1305, %f1288, %f632, %f1239;
	fma.rn.f32 	%f1306, %f1288, %f634, %f1240;
	fma.rn.f32 	%f1307, %f1288, %f636, %f1241;
	fma.rn.f32 	%f1308, %f1288, %f638, %f1242;
	fma.rn.f32 	%f1309, %f1288, %f640, %f1243;
	fma.rn.f32 	%f1310, %f1288, %f642, %f1244;
	fma.rn.f32 	%f1311, %f1288, %f644, %f1245;
	fma.rn.f32 	%f1312, %f1288, %f646, %f1246;
	fma.rn.f32 	%f1313, %f1288, %f648, %f1247;
	fma.rn.f32 	%f1314, %f1288, %f650, %f1248;
	fma.rn.f32 	%f1315, %f1288, %f652, %f1249;
	fma.rn.f32 	%f1316, %f1288, %f654, %f1250;
	fma.rn.f32 	%f1317, %f1288, %f656, %f1251;
	fma.rn.f32 	%f1318, %f1288, %f658, %f1252;
	fma.rn.f32 	%f1319, %f1288, %f660, %f1253;
	fma.rn.f32 	%f1320, %f1288, %f662, %f1254;
	add.s64 	%rd56, %rd55, %rd42;
	ld.global.f32 	%f1321, [%rd56+-128];
	fma.rn.f32 	%f1322, %f1321, %f698, %f1256;
	fma.rn.f32 	%f1323, %f1321, %f700, %f1257;
	fma.rn.f32 	%f1324, %f1321, %f702, %f1258;
	fma.rn.f32 	%f1325, %f1321, %f704, %f1259;
	fma.rn.f32 	%f1326, %f1321, %f706, %f1260;
	fma.rn.f32 	%f1327, %f1321, %f708, %f1261;
	fma.rn.f32 	%f1328, %f1321, %f710, %f1262;
	fma.rn.f32 	%f1329, %f1321, %f712, %f1263;
	fma.rn.f32 	%f1330, %f1321, %f714, %f1264;
	fma.rn.f32 	%f1331, %f1321, %f716, %f1265;
	fma.rn.f32 	%f1332, %f1321, %f718, %f1266;
	fma.rn.f32 	%f1333, %f1321, %f720, %f1267;
	fma.rn.f32 	%f1334, %f1321, %f722, %f1268;
	fma.rn.f32 	%f1335, %f1321, %f724, %f1269;
	fma.rn.f32 	%f1336, %f1321, %f726, %f1270;
	fma.rn.f32 	%f1337, %f1321, %f728, %f1271;
	fma.rn.f32 	%f1338, %f1321, %f730, %f1272;
	fma.rn.f32 	%f1339, %f1321, %f732, %f1273;
	fma.rn.f32 	%f1340, %f1321, %f734, %f1274;
	fma.rn.f32 	%f1341, %f1321, %f736, %f1275;
	fma.rn.f32 	%f1342, %f1321, %f738, %f1276;
	fma.rn.f32 	%f1343, %f1321, %f740, %f1277;
	fma.rn.f32 	%f1344, %f1321, %f742, %f1278;
	fma.rn.f32 	%f1345, %f1321, %f744, %f1279;
	fma.rn.f32 	%f1346, %f1321, %f746, %f1280;
	fma.rn.f32 	%f1347, %f1321, %f748, %f1281;
	fma.rn.f32 	%f1348, %f1321, %f750, %f1282;
	fma.rn.f32 	%f1349, %f1321, %f752, %f1283;
	fma.rn.f32 	%f1350, %f1321, %f754, %f1284;
	fma.rn.f32 	%f1351, %f1321, %f756, %f1285;
	fma.rn.f32 	%f1352, %f1321, %f758, %f1286;
	fma.rn.f32 	%f1353, %f1321, %f760, %f1287;
	ld.global.f32 	%f1354, [%rd56];
	fma.rn.f32 	%f1355, %f1354, %f698, %f1289;
	fma.rn.f32 	%f1356, %f1354, %f700, %f1290;
	fma.rn.f32 	%f1357, %f1354, %f702, %f1291;
	fma.rn.f32 	%f1358, %f1354, %f704, %f1292;
	fma.rn.f32 	%f1359, %f1354, %f706, %f1293;
	fma.rn.f32 	%f1360, %f1354, %f708, %f1294;
	fma.rn.f32 	%f1361, %f1354, %f710, %f1295;
	fma.rn.f32 	%f1362, %f1354, %f712, %f1296;
	fma.rn.f32 	%f1363, %f1354, %f714, %f1297;
	fma.rn.f32 	%f1364, %f1354, %f716, %f1298;
	fma.rn.f32 	%f1365, %f1354, %f718, %f1299;
	fma.rn.f32 	%f1366, %f1354, %f720, %f1300;
	fma.rn.f32 	%f1367, %f1354, %f722, %f1301;
	fma.rn.f32 	%f1368, %f1354, %f724, %f1302;
	fma.rn.f32 	%f1369, %f1354, %f726, %f1303;
	fma.rn.f32 	%f1370, %f1354, %f728, %f1304;
	fma.rn.f32 	%f1371, %f1354, %f730, %f1305;
	fma.rn.f32 	%f1372, %f1354, %f732, %f1306;
	fma.rn.f32 	%f1373, %f1354, %f734, %f1307;
	fma.rn.f32 	%f1374, %f1354, %f736, %f1308;
	fma.rn.f32 	%f1375, %f1354, %f738, %f1309;
	fma.rn.f32 	%f1376, %f1354, %f740, %f1310;
	fma.rn.f32 	%f1377, %f1354, %f742, %f1311;
	fma.rn.f32 	%f1378, %f1354, %f744, %f1312;
	fma.rn.f32 	%f1379, %f1354, %f746, %f1313;
	fma.rn.f32 	%f1380, %f1354, %f748, %f1314;
	fma.rn.f32 	%f1381, %f1354, %f750, %f1315;
	fma.rn.f32 	%f1382, %f1354, %f752, %f1316;
	fma.rn.f32 	%f1383, %f1354, %f754, %f1317;
	fma.rn.f32 	%f1384, %f1354, %f756, %f1318;
	fma.rn.f32 	%f1385, %f1354, %f758, %f1319;
	fma.rn.f32 	%f1386, %f1354, %f760, %f1320;
	add.s64 	%rd57, %rd56, %rd42;
	ld.global.f32 	%f1387, [%rd57+-128];
	fma.rn.f32 	%f1388, %f1387, %f796, %f1322;
	fma.rn.f32 	%f1389, %f1387, %f798, %f1323;
	fma.rn.f32 	%f1390, %f1387, %f800, %f1324;
	fma.rn.f32 	%f1391, %f1387, %f802, %f1325;
	fma.rn.f32 	%f1392, %f1387, %f804, %f1326;
	fma.rn.f32 	%f1393, %f1387, %f806, %f1327;
	fma.rn.f32 	%f1394, %f1387, %f808, %f1328;
	fma.rn.f32 	%f1395, %f1387, %f810, %f1329;
	fma.rn.f32 	%f1396, %f1387, %f812, %f1330;
	fma.rn.f32 	%f1397, %f1387, %f814, %f1331;
	fma.rn.f32 	%f1398, %f1387, %f816, %f1332;
	fma.rn.f32 	%f1399, %f1387, %f818, %f1333;
	fma.rn.f32 	%f1400, %f1387, %f820, %f1334;
	fma.rn.f32 	%f1401, %f1387, %f822, %f1335;
	fma.rn.f32 	%f1402, %f1387, %f824, %f1336;
	fma.rn.f32 	%f1403, %f1387, %f826, %f1337;
	fma.rn.f32 	%f1404, %f1387, %f828, %f1338;
	fma.rn.f32 	%f1405, %f1387, %f830, %f1339;
	fma.rn.f32 	%f1406, %f1387, %f832, %f1340;
	fma.rn.f32 	%f1407, %f1387, %f834, %f1341;
	fma.rn.f32 	%f1408, %f1387, %f836, %f1342;
	fma.rn.f32 	%f1409, %f1387, %f838, %f1343;
	fma.rn.f32 	%f1410, %f1387, %f840, %f1344;
	fma.rn.f32 	%f1411, %f1387, %f842, %f1345;
	fma.rn.f32 	%f1412, %f1387, %f844, %f1346;
	fma.rn.f32 	%f1413, %f1387, %f846, %f1347;
	fma.rn.f32 	%f1414, %f1387, %f848, %f1348;
	fma.rn.f32 	%f1415, %f1387, %f850, %f1349;
	fma.rn.f32 	%f1416, %f1387, %f852, %f1350;
	fma.rn.f32 	%f1417, %f1387, %f854, %f1351;
	fma.rn.f32 	%f1418, %f1387, %f856, %f1352;
	fma.rn.f32 	%f1419, %f1387, %f858, %f1353;
	ld.global.f32 	%f1420, [%rd57];
	fma.rn.f32 	%f1421, %f1420, %f796, %f1355;
	fma.rn.f32 	%f1422, %f1420, %f798, %f1356;
	fma.rn.f32 	%f1423, %f1420, %f800, %f1357;
	fma.rn.f32 	%f1424, %f1420, %f802, %f1358;
	fma.rn.f32 	%f1425, %f1420, %f804, %f1359;
	fma.rn.f32 	%f1426, %f1420, %f806, %f1360;
	fma.rn.f32 	%f1427, %f1420, %f808, %f1361;
	fma.rn.f32 	%f1428, %f1420, %f810, %f1362;
	fma.rn.f32 	%f1429, %f1420, %f812, %f1363;
	fma.rn.f32 	%f1430, %f1420, %f814, %f1364;
	fma.rn.f32 	%f1431, %f1420, %f816, %f1365;
	fma.rn.f32 	%f1432, %f1420, %f818, %f1366;
	fma.rn.f32 	%f1433, %f1420, %f820, %f1367;
	fma.rn.f32 	%f1434, %f1420, %f822, %f1368;
	fma.rn.f32 	%f1435, %f1420, %f824, %f1369;
	fma.rn.f32 	%f1436, %f1420, %f826, %f1370;
	fma.rn.f32 	%f1437, %f1420, %f828, %f1371;
	fma.rn.f32 	%f1438, %f1420, %f830, %f1372;
	fma.rn.f32 	%f1439, %f1420, %f832, %f1373;
	fma.rn.f32 	%f1440, %f1420, %f834, %f1374;
	fma.rn.f32 	%f1441, %f1420, %f836, %f1375;
	fma.rn.f32 	%f1442, %f1420, %f838, %f1376;
	fma.rn.f32 	%f1443, %f1420, %f840, %f1377;
	fma.rn.f32 	%f1444, %f1420, %f842, %f1378;
	fma.rn.f32 	%f1445, %f1420, %f844, %f1379;
	fma.rn.f32 	%f1446, %f1420, %f846, %f1380;
	fma.rn.f32 	%f1447, %f1420, %f848, %f1381;
	fma.rn.f32 	%f1448, %f1420, %f850, %f1382;
	fma.rn.f32 	%f1449, %f1420, %f852, %f1383;
	fma.rn.f32 	%f1450, %f1420, %f854, %f1384;
	fma.rn.f32 	%f1451, %f1420, %f856, %f1385;
	fma.rn.f32 	%f1452, %f1420, %f858, %f1386;
	add.s64 	%rd58, %rd57, %rd42;
	ld.global.f32 	%f1453, [%rd58+-128];
	fma.rn.f32 	%f1454, %f1453, %f894, %f1388;
	fma.rn.f32 	%f1455, %f1453, %f896, %f1389;
	fma.rn.f32 	%f1456, %f1453, %f898, %f1390;
	fma.rn.f32 	%f1457, %f1453, %f900, %f1391;
	fma.rn.f32 	%f1458, %f1453, %f902, %f1392;
	fma.rn.f32 	%f1459, %f1453, %f904, %f1393;
	fma.rn.f32 	%f1460, %f1453, %f906, %f1394;
	fma.rn.f32 	%f1461, %f1453, %f908, %f1395;
	fma.rn.f32 	%f1462, %f1453, %f910, %f1396;
	fma.rn.f32 	%f1463, %f1453, %f912, %f1397;
	fma.rn.f32 	%f1464, %f1453, %f914, %f1398;
	fma.rn.f32 	%f1465, %f1453, %f916, %f1399;
	fma.rn.f32 	%f1466, %f1453, %f918, %f1400;
	fma.rn.f32 	%f1467, %f1453, %f920, %f1401;
	fma.rn.f32 	%f1468, %f1453, %f922, %f1402;
	fma.rn.f32 	%f1469, %f1453, %f924, %f1403;
	fma.rn.f32 	%f1470, %f1453, %f926, %f1404;
	fma.rn.f32 	%f1471, %f1453, %f928, %f1405;
	fma.rn.f32 	%f1472, %f1453, %f930, %f1406;
	fma.rn.f32 	%f1473, %f1453, %f932, %f1407;
	fma.rn.f32 	%f1474, %f1453, %f934, %f1408;
	fma.rn.f32 	%f1475, %f1453, %f936, %f1409;
	fma.rn.f32 	%f1476, %f1453, %f938, %f1410;
	fma.rn.f32 	%f1477, %f1453, %f940, %f1411;
	fma.rn.f32 	%f1478, %f1453, %f942, %f1412;
	fma.rn.f32 	%f1479, %f1453, %f944, %f1413;
	fma.rn.f32 	%f1480, %f1453, %f946, %f1414;
	fma.rn.f32 	%f1481, %f1453, %f948, %f1415;
	fma.rn.f32 	%f1482, %f1453, %f950, %f1416;
	fma.rn.f32 	%f1483, %f1453, %f952, %f1417;
	fma.rn.f32 	%f1484, %f1453, %f954, %f1418;
	fma.rn.f32 	%f1485, %f1453, %f956, %f1419;
	ld.global.f32 	%f1486, [%rd58];
	fma.rn.f32 	%f1487, %f1486, %f894, %f1421;
	fma.rn.f32 	%f1488, %f1486, %f896, %f1422;
	fma.rn.f32 	%f1489, %f1486, %f898, %f1423;
	fma.rn.f32 	%f1490, %f1486, %f900, %f1424;
	fma.rn.f32 	%f1491, %f1486, %f902, %f1425;
	fma.rn.f32 	%f1492, %f1486, %f904, %f1426;
	fma.rn.f32 	%f1493, %f1486, %f906, %f1427;
	fma.rn.f32 	%f1494, %f1486, %f908, %f1428;
	fma.rn.f32 	%f1495, %f1486, %f910, %f1429;
	fma.rn.f32 	%f1496, %f1486, %f912, %f1430;
	fma.rn.f32 	%f1497, %f1486, %f914, %f1431;
	fma.rn.f32 	%f1498, %f1486, %f916, %f1432;
	fma.rn.f32 	%f1499, %f1486, %f918, %f1433;
	fma.rn.f32 	%f1500, %f1486, %f920, %f1434;
	fma.rn.f32 	%f1501, %f1486, %f922, %f1435;
	fma.rn.f32 	%f1502, %f1486, %f924, %f1436;
	fma.rn.f32 	%f1503, %f1486, %f926, %f1437;
	fma.rn.f32 	%f1504, %f1486, %f928, %f1438;
	fma.rn.f32 	%f1505, %f1486, %f930, %f1439;
	fma.rn.f32 	%f1506, %f1486, %f932, %f1440;
	fma.rn.f32 	%f1507, %f1486, %f934, %f1441;
	fma.rn.f32 	%f1508, %f1486, %f936, %f1442;
	fma.rn.f32 	%f1509, %f1486, %f938, %f1443;
	fma.rn.f32 	%f1510, %f1486, %f940, %f1444;
	fma.rn.f32 	%f1511, %f1486, %f942, %f1445;
	fma.rn.f32 	%f1512, %f1486, %f944, %f1446;
	fma.rn.f32 	%f1513, %f1486, %f946, %f1447;
	fma.rn.f32 	%f1514, %f1486, %f948, %f1448;
	fma.rn.f32 	%f1515, %f1486, %f950, %f1449;
	fma.rn.f32 	%f1516, %f1486, %f952, %f1450;
	fma.rn.f32 	%f1517, %f1486, %f954, %f1451;
	fma.rn.f32 	%f1518, %f1486, %f956, %f1452;
	add.s64 	%rd59, %rd58, %rd42;
	ld.global.f32 	%f1519, [%rd59+-128];
	fma.rn.f32 	%f1520, %f1519, %f992, %f1454;
	fma.rn.f32 	%f1521, %f1519, %f994, %f1455;
	fma.rn.f32 	%f1522, %f1519, %f996, %f1456;
	fma.rn.f32 	%f1523, %f1519, %f998, %f1457;
	fma.rn.f32 	%f1524, %f1519, %f1000, %f1458;
	fma.rn.f32 	%f1525, %f1519, %f1002, %f1459;
	fma.rn.f32 	%f1526, %f1519, %f1004, %f1460;
	fma.rn.f32 	%f1527, %f1519, %f1006, %f1461;
	fma.rn.f32 	%f1528, %f1519, %f1008, %f1462;
	fma.rn.f32 	%f1529, %f1519, %f1010, %f1463;
	fma.rn.f32 	%f1530, %f1519, %f1012, %f1464;
	fma.rn.f32 	%f1531, %f1519, %f1014, %f1465;
	fma.rn.f32 	%f1532, %f1519, %f1016, %f1466;
	fma.rn.f32 	%f1533, %f1519, %f1018, %f1467;
	fma.rn.f32 	%f1534, %f1519, %f1020, %f1468;
	fma.rn.f32 	%f1535, %f1519, %f1022, %f1469;
	fma.rn.f32 	%f1536, %f1519, %f1024, %f1470;
	fma.rn.f32 	%f1537, %f1519, %f1026, %f1471;
	fma.rn.f32 	%f1538, %f1519, %f1028, %f1472;
	fma.rn.f32 	%f1539, %f1519, %f1030, %f1473;
	fma.rn.f32 	%f1540, %f1519, %f1032, %f1474;
	fma.rn.f32 	%f1541, %f1519, %f1034, %f1475;
	fma.rn.f32 	%f1542, %f1519, %f1036, %f1476;
	fma.rn.f32 	%f1543, %f1519, %f1038, %f1477;
	fma.rn.f32 	%f1544, %f1519, %f1040, %f1478;
	fma.rn.f32 	%f1545, %f1519, %f1042, %f1479;
	fma.rn.f32 	%f1546, %f1519, %f1044, %f1480;
	fma.rn.f32 	%f1547, %f1519, %f1046, %f1481;
	fma.rn.f32 	%f1548, %f1519, %f1048, %f1482;
	fma.rn.f32 	%f1549, %f1519, %f1050, %f1483;
	fma.rn.f32 	%f1550, %f1519, %f1052, %f1484;
	fma.rn.f32 	%f1551, %f1519, %f1054, %f1485;
	ld.global.f32 	%f1552, [%rd59];
	fma.rn.f32 	%f1553, %f1552, %f992, %f1487;
	fma.rn.f32 	%f1554, %f1552, %f994, %f1488;
	fma.rn.f32 	%f1555, %f1552, %f996, %f1489;
	fma.rn.f32 	%f1556, %f1552, %f998, %f1490;
	fma.rn.f32 	%f1557, %f1552, %f1000, %f1491;
	fma.rn.f32 	%f1558, %f1552, %f1002, %f1492;
	fma.rn.f32 	%f1559, %f1552, %f1004, %f1493;
	fma.rn.f32 	%f1560, %f1552, %f1006, %f1494;
	fma.rn.f32 	%f1561, %f1552, %f1008, %f1495;
	fma.rn.f32 	%f1562, %f1552, %f1010, %f1496;
	fma.rn.f32 	%f1563, %f1552, %f1012, %f1497;
	fma.rn.f32 	%f1564, %f1552, %f1014, %f1498;
	fma.rn.f32 	%f1565, %f1552, %f1016, %f1499;
	fma.rn.f32 	%f1566, %f1552, %f1018, %f1500;
	fma.rn.f32 	%f1567, %f1552, %f1020, %f1501;
	fma.rn.f32 	%f1568, %f1552, %f1022, %f1502;
	fma.rn.f32 	%f1569, %f1552, %f1024, %f1503;
	fma.rn.f32 	%f1570, %f1552, %f1026, %f1504;
	fma.rn.f32 	%f1571, %f1552, %f1028, %f1505;
	fma.rn.f32 	%f1572, %f1552, %f1030, %f1506;
	fma.rn.f32 	%f1573, %f1552, %f1032, %f1507;
	fma.rn.f32 	%f1574, %f1552, %f1034, %f1508;
	fma.rn.f32 	%f1575, %f1552, %f1036, %f1509;
	fma.rn.f32 	%f1576, %f1552, %f1038, %f1510;
	fma.rn.f32 	%f1577, %f1552, %f1040, %f1511;
	fma.rn.f32 	%f1578, %f1552, %f1042, %f1512;
	fma.rn.f32 	%f1579, %f1552, %f1044, %f1513;
	fma.rn.f32 	%f1580, %f1552, %f1046, %f1514;
	fma.rn.f32 	%f1581, %f1552, %f1048, %f1515;
	fma.rn.f32 	%f1582, %f1552, %f1050, %f1516;
	fma.rn.f32 	%f1583, %f1552, %f1052, %f1517;
	fma.rn.f32 	%f1584, %f1552, %f1054, %f1518;
	add.s64 	%rd60, %rd59, %rd42;
	ld.global.f32 	%f1585, [%rd60+-128];
	fma.rn.f32 	%f1778, %f1585, %f1090, %f1520;
	fma.rn.f32 	%f1777, %f1585, %f1091, %f1521;
	fma.rn.f32 	%f1776, %f1585, %f1092, %f1522;
	fma.rn.f32 	%f1775, %f1585, %f1093, %f1523;
	fma.rn.f32 	%f1774, %f1585, %f1094, %f1524;
	fma.rn.f32 	%f1773, %f1585, %f1095, %f1525;
	fma.rn.f32 	%f1772, %f1585, %f1096, %f1526;
	fma.rn.f32 	%f1771, %f1585, %f1097, %f1527;
	fma.rn.f32 	%f1770, %f1585, %f1098, %f1528;
	fma.rn.f32 	%f1769, %f1585, %f1099, %f1529;
	fma.rn.f32 	%f1768, %f1585, %f1100, %f1530;
	fma.rn.f32 	%f1767, %f1585, %f1101, %f1531;
	fma.rn.f32 	%f1766, %f1585, %f1102, %f1532;
	fma.rn.f32 	%f1765, %f1585, %f1103, %f1533;
	fma.rn.f32 	%f1764, %f1585, %f1104, %f1534;
	fma.rn.f32 	%f1763, %f1585, %f1105, %f1535;
	fma.rn.f32 	%f1762, %f1585, %f1106, %f1536;
	fma.rn.f32 	%f1761, %f1585, %f1107, %f1537;
	fma.rn.f32 	%f1760, %f1585, %f1108, %f1538;
	fma.rn.f32 	%f1759, %f1585, %f1109, %f1539;
	fma.rn.f32 	%f1758, %f1585, %f1110, %f1540;
	fma.rn.f32 	%f1757, %f1585, %f1111, %f1541;
	fma.rn.f32 	%f1756, %f1585, %f1112, %f1542;
	fma.rn.f32 	%f1755, %f1585, %f1113, %f1543;
	fma.rn.f32 	%f1754, %f1585, %f1114, %f1544;
	fma.rn.f32 	%f1753, %f1585, %f1115, %f1545;
	fma.rn.f32 	%f1752, %f1585, %f1116, %f1546;
	fma.rn.f32 	%f1751, %f1585, %f1117, %f1547;
	fma.rn.f32 	%f1750, %f1585, %f1118, %f1548;
	fma.rn.f32 	%f1749, %f1585, %f1119, %f1549;
	fma.rn.f32 	%f1748, %f1585, %f1120, %f1550;
	fma.rn.f32 	%f1747, %f1585, %f1121, %f1551;
	ld.global.f32 	%f1586, [%rd60];
	fma.rn.f32 	%f1746, %f1586, %f1090, %f1553;
	fma.rn.f32 	%f1745, %f1586, %f1091, %f1554;
	fma.rn.f32 	%f1744, %f1586, %f1092, %f1555;
	fma.rn.f32 	%f1743, %f1586, %f1093, %f1556;
	fma.rn.f32 	%f1742, %f1586, %f1094, %f1557;
	fma.rn.f32 	%f1741, %f1586, %f1095, %f1558;
	fma.rn.f32 	%f1740, %f1586, %f1096, %f1559;
	fma.rn.f32 	%f1739, %f1586, %f1097, %f1560;
	fma.rn.f32 	%f1738, %f1586, %f1098, %f1561;
	fma.rn.f32 	%f1737, %f1586, %f1099, %f1562;
	fma.rn.f32 	%f1736, %f1586, %f1100, %f1563;
	fma.rn.f32 	%f1735, %f1586, %f1101, %f1564;
	fma.rn.f32 	%f1734, %f1586, %f1102, %f1565;
	fma.rn.f32 	%f1733, %f1586, %f1103, %f1566;
	fma.rn.f32 	%f1732, %f1586, %f1104, %f1567;
	fma.rn.f32 	%f1731, %f1586, %f1105, %f1568;
	fma.rn.f32 	%f1730, %f1586, %f1106, %f1569;
	fma.rn.f32 	%f1729, %f1586, %f1107, %f1570;
	fma.rn.f32 	%f1728, %f1586, %f1108, %f1571;
	fma.rn.f32 	%f1727, %f1586, %f1109, %f1572;
	fma.rn.f32 	%f1726, %f1586, %f1110, %f1573;
	fma.rn.f32 	%f1725, %f1586, %f1111, %f1574;
	fma.rn.f32 	%f1724, %f1586, %f1112, %f1575;
	fma.rn.f32 	%f1723, %f1586, %f1113, %f1576;
	fma.rn.f32 	%f1722, %f1586, %f1114, %f1577;
	fma.rn.f32 	%f1721, %f1586, %f1115, %f1578;
	fma.rn.f32 	%f1720, %f1586, %f1116, %f1579;
	fma.rn.f32 	%f1719, %f1586, %f1117, %f1580;
	fma.rn.f32 	%f1718, %f1586, %f1118, %f1581;
	fma.rn.f32 	%f1717, %f1586, %f1119, %f1582;
	fma.rn.f32 	%f1716, %f1586, %f1120, %f1583;
	fma.rn.f32 	%f1715, %f1586, %f1121, %f1584;
	bar.sync 	0;
	add.s32 	%r231, %r231, 8;
	setp.lt.s32 	%p2, %r231, %r225;
	@%p2 bra 	$L__BB0_2;
$L__BB0_3:
	ld.param.u32 	%r230, [_Z15winograd2D_bnbcILj32ELj8ELj64EEvPKfS1_Pfiii_param_5];
	ld.param.u32 	%r228, [_Z15winograd2D_bnbcILj32ELj8ELj64EEvPKfS1_Pfiii_param_4];
	ld.param.u64 	%rd320, [_Z15winograd2D_bnbcILj32ELj8ELj64EEvPKfS1_Pfiii_param_2];
	cvta.to.global.u64 	%rd61, %rd320;
	mul.lo.s32 	%r84, %r230, %r3;
	shl.b32 	%r85, %r84, 5;
	shl.b32 	%r86, %r2, 6;
	add.s32 	%r87, %r85, %r86;
	mov.u32 	%r88, %tid.x;
	shr.u32 	%r89, %r88, 5;
	mul.lo.s32 	%r90, %r89, %r228;
	shl.b32 	%r91, %r90, 1;
	and.b32  	%r92, %r88, 31;
	mad.lo.s32 	%r93, %r91, %r230, %r92;
	add.s32 	%r94, %r93, %r87;
	add.s32 	%r95, %r91, %r228;
	mad.lo.s32 	%r96, %r95, %r230, %r92;
	add.s32 	%r97, %r96, %r87;
	mul.wide.u32 	%rd62, %r94, 4;
	add.s64 	%rd63, %rd61, %rd62;
	st.global.f32 	[%rd63], %f1842;
	add.s32 	%r98, %r94, 32;
	mul.wide.u32 	%rd64, %r98, 4;
	add.s64 	%rd65, %rd61, %rd64;
	st.global.f32 	[%rd65], %f1810;
	mul.wide.u32 	%rd66, %r97, 4;
	add.s64 	%rd67, %rd61, %rd66;
	st.global.f32 	[%rd67], %f1778;
	add.s32 	%r99, %r97, 32;
	mul.wide.u32 	%rd68, %r99, 4;
	add.s64 	%rd69, %rd61, %rd68;
	st.global.f32 	[%rd69], %f1746;
	add.s32 	%r100, %r94, %r230;
	mul.wide.u32 	%rd70, %r100, 4;
	add.s64 	%rd71, %rd61, %rd70;
	st.global.f32 	[%rd71], %f1841;
	add.s32 	%r101, %r98, %r230;
	mul.wide.u32 	%rd72, %r101, 4;
	add.s64 	%rd73, %rd61, %rd72;
	st.global.f32 	[%rd73], %f1809;
	add.s32 	%r102, %r97, %r230;
	mul.wide.u32 	%rd74, %r102, 4;
	add.s64 	%rd75, %rd61, %rd74;
	st.global.f32 	[%rd75], %f1777;
	add.s32 	%r103, %r99, %r230;
	mul.wide.u32 	%rd76, %r103, 4;
	add.s64 	%rd77, %rd61, %rd76;
	st.global.f32 	[%rd77], %f1745;
	add.s32 	%r104, %r100, %r230;
	mul.wide.u32 	%rd78, %r104, 4;
	add.s64 	%rd79, %rd61, %rd78;
	st.global.f32 	[%rd79], %f1840;
	add.s32 	%r105, %r101, %r230;
	mul.wide.u32 	%rd80, %r105, 4;
	add.s64 	%rd81, %rd61, %rd80;
	st.global.f32 	[%rd81], %f1808;
	add.s32 	%r106, %r102, %r230;
	mul.wide.u32 	%rd82, %r106, 4;
	add.s64 	%rd83, %rd61, %rd82;
	st.global.f32 	[%rd83], %f1776;
	add.s32 	%r107, %r103, %r230;
	mul.wide.u32 	%rd84, %r107, 4;
	add.s64 	%rd85, %rd61, %rd84;
	st.global.f32 	[%rd85], %f1744;
	add.s32 	%r108, %r104, %r230;
	mul.wide.u32 	%rd86, %r108, 4;
	add.s64 	%rd87, %rd61, %rd86;
	st.global.f32 	[%rd87], %f1839;
	add.s32 	%r109, %r105, %r230;
	mul.wide.u32 	%rd88, %r109, 4;
	add.s64 	%rd89, %rd61, %rd88;
	st.global.f32 	[%rd89], %f1807;
	add.s32 	%r110, %r106, %r230;
	mul.wide.u32 	%rd90, %r110, 4;
	add.s64 	%rd91, %rd61, %rd90;
	st.global.f32 	[%rd91], %f1775;
	add.s32 	%r111, %r107, %r230;
	mul.wide.u32 	%rd92, %r111, 4;
	add.s64 	%rd93, %rd61, %rd92;
	st.global.f32 	[%rd93], %f1743;
	add.s32 	%r112, %r108, %r230;
	mul.wide.u32 	%rd94, %r112, 4;
	add.s64 	%rd95, %rd61, %rd94;
	st.global.f32 	[%rd95], %f1838;
	add.s32 	%r113, %r109, %r230;
	mul.wide.u32 	%rd96, %r113, 4;
	add.s64 	%rd97, %rd61, %rd96;
	st.global.f32 	[%rd97], %f1806;
	add.s32 	%r114, %r110, %r230;
	mul.wide.u32 	%rd98, %r114, 4;
	add.s64 	%rd99, %rd61, %rd98;
	st.global.f32 	[%rd99], %f1774;
	add.s32 	%r115, %r111, %r230;
	mul.wide.u32 	%rd100, %r115, 4;
	add.s64 	%rd101, %rd61, %rd100;
	st.global.f32 	[%rd101], %f1742;
	add.s32 	%r116, %r112, %r230;
	mul.wide.u32 	%rd102, %r116, 4;
	add.s64 	%rd103, %rd61, %rd102;
	st.global.f32 	[%rd103], %f1837;
	add.s32 	%r117, %r113, %r230;
	mul.wide.u32 	%rd104, %r117, 4;
	add.s64 	%rd105, %rd61, %rd104;
	st.global.f32 	[%rd105], %f1805;
	add.s32 	%r118, %r114, %r230;
	mul.wide.u32 	%rd106, %r118, 4;
	add.s64 	%rd107, %rd61, %rd106;
	st.global.f32 	[%rd107], %f1773;
	add.s32 	%r119, %r115, %r230;
	mul.wide.u32 	%rd108, %r119, 4;
	add.s64 	%rd109, %rd61, %rd108;
	st.global.f32 	[%rd109], %f1741;
	add.s32 	%r120, %r116, %r230;
	mul.wide.u32 	%rd110, %r120, 4;
	add.s64 	%rd111, %rd61, %rd110;
	st.global.f32 	[%rd111], %f1836;
	add.s32 	%r121, %r117, %r230;
	mul.wide.u32 	%rd112, %r121, 4;
	add.s64 	%rd113, %rd61, %rd112;
	st.global.f32 	[%rd113], %f1804;
	add.s32 	%r122, %r118, %r230;
	mul.wide.u32 	%rd114, %r122, 4;
	add.s64 	%rd115, %rd61, %rd114;
	st.global.f32 	[%rd115], %f1772;
	add.s32 	%r123, %r119, %r230;
	mul.wide.u32 	%rd116, %r123, 4;
	add.s64 	%rd117, %rd61, %rd116;
	st.global.f32 	[%rd117], %f1740;
	add.s32 	%r124, %r120, %r230;
	mul.wide.u32 	%rd118, %r124, 4;
	add.s64 	%rd119, %rd61, %rd118;
	st.global.f32 	[%rd119], %f1835;
	add.s32 	%r125, %r121, %r230;
	mul.wide.u32 	%rd120, %r125, 4;
	add.s64 	%rd121, %rd61, %rd120;
	st.global.f32 	[%rd121], %f1803;
	add.s32 	%r126, %r122, %r230;
	mul.wide.u32 	%rd122, %r126, 4;
	add.s64 	%rd123, %rd61, %rd122;
	st.global.f32 	[%rd123], %f1771;
	add.s32 	%r127, %r123, %r230;
	mul.wide.u32 	%rd124, %r127, 4;
	add.s64 	%rd125, %rd61, %rd124;
	st.global.f32 	[%rd125], %f1739;
	add.s32 	%r128, %r124, %r230;
	mul.wide.u32 	%rd126, %r128, 4;
	add.s64 	%rd127, %rd61, %rd126;
	st.global.f32 	[%rd127], %f1834;
	add.s32 	%r129, %r125, %r230;
	mul.wide.u32 	%rd128, %r129, 4;
	add.s64 	%rd129, %rd61, %rd128;
	st.global.f32 	[%rd129], %f1802;
	add.s32 	%r130, %r126, %r230;
	mul.wide.u32 	%rd130, %r130, 4;
	add.s64 	%rd131, %rd61, %rd130;
	st.global.f32 	[%rd131], %f1770;
	add.s32 	%r131, %r127, %r230;
	mul.wide.u32 	%rd132, %r131, 4;
	add.s64 	%rd133, %rd61, %rd132;
	st.global.f32 	[%rd133], %f1738;
	add.s32 	%r132, %r128, %r230;
	mul.wide.u32 	%rd134, %r132, 4;
	add.s64 	%rd135, %rd61, %rd134;
	st.global.f32 	[%rd135], %f1833;
	add.s32 	%r133, %r129, %r230;
	mul.wide.u32 	%rd136, %r133, 4;
	add.s64 	%rd137, %rd61, %rd136;
	st.global.f32 	[%rd137], %f1801;
	add.s32 	%r134, %r130, %r230;
	mul.wide.u32 	%rd138, %r134, 4;
	add.s64 	%rd139, %rd61, %rd138;
	st.global.f32 	[%rd139], %f1769;
	add.s32 	%r135, %r131, %r230;
	mul.wide.u32 	%rd140, %r135, 4;
	add.s64 	%rd141, %rd61, %rd140;
	st.global.f32 	[%rd141], %f1737;
	add.s32 	%r136, %r132, %r230;
	mul.wide.u32 	%rd142, %r136, 4;
	add.s64 	%rd143, %rd61, %rd142;
	st.global.f32 	[%rd143], %f1832;
	add.s32 	%r137, %r133, %r230;
	mul.wide.u32 	%rd144, %r137, 4;
	add.s64 	%rd145, %rd61, %rd144;
	st.global.f32 	[%rd145], %f1800;
	add.s32 	%r138, %r134, %r230;
	mul.wide.u32 	%rd146, %r138, 4;
	add.s64 	%rd147, %rd61, %rd146;
	st.global.f32 	[%rd147], %f1768;
	add.s32 	%r139, %r135, %r230;
	mul.wide.u32 	%rd148, %r139, 4;
	add.s64 	%rd149, %rd61, %rd148;
	st.global.f32 	[%rd149], %f1736;
	add.s32 	%r140, %r136, %r230;
	mul.wide.u32 	%rd150, %r140, 4;
	add.s64 	%rd151, %rd61, %rd150;
	st.global.f32 	[%rd151], %f1831;
	add.s32 	%r141, %r137, %r230;
	mul.wide.u32 	%rd152, %r141, 4;
	add.s64 	%rd153, %rd61, %rd152;
	st.global.f32 	[%rd153], %f1799;
	add.s32 	%r142, %r138, %r230;
	mul.wide.u32 	%rd154, %r142, 4;
	add.s64 	%rd155, %rd61, %rd154;
	st.global.f32 	[%rd155], %f1767;
	add.s32 	%r143, %r139, %r230;
	mul.wide.u32 	%rd156, %r143, 4;
	add.s64 	%rd157, %rd61, %rd156;
	st.global.f32 	[%rd157], %f1735;
	add.s32 	%r144, %r140, %r230;
	mul.wide.u32 	%rd158, %r144, 4;
	add.s64 	%rd159, %rd61, %rd158;
	st.global.f32 	[%rd159], %f1830;
	add.s32 	%r145, %r141, %r230;
	mul.wide.u32 	%rd160, %r145, 4;
	add.s64 	%rd161, %rd61, %rd160;
	st.global.f32 	[%rd161], %f1798;
	add.s32 	%r146, %r142, %r230;
	mul.wide.u32 	%rd162, %r146, 4;
	add.s64 	%rd163, %rd61, %rd162;
	st.global.f32 	[%rd163], %f1766;
	add.s32 	%r147, %r143, %r230;
	mul.wide.u32 	%rd164, %r147, 4;
	add.s64 	%rd165, %rd61, %rd164;
	st.global.f32 	[%rd165], %f1734;
	add.s32 	%r148, %r144, %r230;
	mul.wide.u32 	%rd166, %r148, 4;
	add.s64 	%rd167, %rd61, %rd166;
	st.global.f32 	[%rd167], %f1829;
	add.s32 	%r149, %r145, %r230;
	mul.wide.u32 	%rd168, %r149, 4;
	add.s64 	%rd169, %rd61, %rd168;
	st.global.f32 	[%rd169], %f1797;
	add.s32 	%r150, %r146, %r230;
	mul.wide.u32 	%rd170, %r150, 4;
	add.s64 	%rd171, %rd61, %rd170;
	st.global.f32 	[%rd171], %f1765;
	add.s32 	%r151, %r147, %r230;
	mul.wide.u32 	%rd172, %r151, 4;
	add.s64 	%rd173, %rd61, %rd172;
	st.global.f32 	[%rd173], %f1733;
	add.s32 	%r152, %r148, %r230;
	mul.wide.u32 	%rd174, %r152, 4;
	add.s64 	%rd175, %rd61, %rd174;
	st.global.f32 	[%rd175], %f1828;
	add.s32 	%r153, %r149, %r230;
	mul.wide.u32 	%rd176, %r153, 4;
	add.s64 	%rd177, %rd61, %rd176;
	st.global.f32 	[%rd177], %f1796;
	add.s32 	%r154, %r150, %r230;
	mul.wide.u32 	%rd178, %r154, 4;
	add.s64 	%rd179, %rd61, %rd178;
	st.global.f32 	[%rd179], %f1764;
	add.s32 	%r155, %r151, %r230;
	mul.wide.u32 	%rd180, %r155, 4;
	add.s64 	%rd181, %rd61, %rd180;
	st.global.f32 	[%rd181], %f1732;
	add.s32 	%r156, %r152, %r230;
	mul.wide.u32 	%rd182, %r156, 4;
	add.s64 	%rd183, %rd61, %rd182;
	st.global.f32 	[%rd183], %f1827;
	add.s32 	%r157, %r153, %r230;
	mul.wide.u32 	%rd184, %r157, 4;
	add.s64 	%rd185, %rd61, %rd184;
	st.global.f32 	[%rd185], %f1795;
	add.s32 	%r158, %r154, %r230;
	mul.wide.u32 	%rd186, %r158, 4;
	add.s64 	%rd187, %rd61, %rd186;
	st.global.f32 	[%rd187], %f1763;
	add.s32 	%r159, %r155, %r230;
	mul.wide.u32 	%rd188, %r159, 4;
	add.s64 	%rd189, %rd61, %rd188;
	st.global.f32 	[%rd189], %f1731;
	add.s32 	%r160, %r156, %r230;
	mul.wide.u32 	%rd190, %r160, 4;
	add.s64 	%rd191, %rd61, %rd190;
	st.global.f32 	[%rd191], %f1826;
	add.s32 	%r161, %r157, %r230;
	mul.wide.u32 	%rd192, %r161, 4;
	add.s64 	%rd193, %rd61, %rd192;
	st.global.f32 	[%rd193], %f1794;
	add.s32 	%r162, %r158, %r230;
	mul.wide.u32 	%rd194, %r162, 4;
	add.s64 	%rd195, %rd61, %rd194;
	st.global.f32 	[%rd195], %f1762;
	add.s32 	%r163, %r159, %r230;
	mul.wide.u32 	%rd196, %r163, 4;
	add.s64 	%rd197, %rd61, %rd196;
	st.global.f32 	[%rd197], %f1730;
	add.s32 	%r164, %r160, %r230;
	mul.wide.u32 	%rd198, %r164, 4;
	add.s64 	%rd199, %rd61, %rd198;
	st.global.f32 	[%rd199], %f1825;
	add.s32 	%r165, %r161, %r230;
	mul.wide.u32 	%rd200, %r165, 4;
	add.s64 	%rd201, %rd61, %rd200;
	st.global.f32 	[%rd201], %f1793;
	add.s32 	%r166, %r162, %r230;
	mul.wide.u32 	%rd202, %r166, 4;
	add.s64 	%rd203, %rd61, %rd202;
	st.global.f32 	[%rd203], %f1761;
	add.s32 	%r167, %r163, %r230;
	mul.wide.u32 	%rd204, %r167, 4;
	add.s64 	%rd205, %rd61, %rd204;
	st.global.f32 	[%rd205], %f1729;
	add.s32 	%r168, %r164, %r230;
	mul.wide.u32 	%rd206, %r168, 4;
	add.s64 	%rd207, %rd61, %rd206;
	st.global.f32 	[%rd207], %f1824;
	add.s32 	%r169, %r165, %r230;
	mul.wide.u32 	%rd208, %r169, 4;
	add.s64 	%rd209, %rd61, %rd208;
	st.global.f32 	[%rd209], %f1792;
	add.s32 	%r170, %r166, %r230;
	mul.wide.u32 	%rd210, %r170, 4;
	add.s64 	%rd211, %rd61, %rd210;
	st.global.f32 	[%rd211], %f1760;
	add.s32 	%r171, %r167, %r230;
	mul.wide.u32 	%rd212, %r171, 4;
	add.s64 	%rd213, %rd61, %rd212;
	st.global.f32 	[%rd213], %f1728;
	add.s32 	%r172, %r168, %r230;
	mul.wide.u32 	%rd214, %r172, 4;
	add.s64 	%rd215, %rd61, %rd214;
	st.global.f32 	[%rd215], %f1823;
	add.s32 	%r173, %r169, %r230;
	mul.wide.u32 	%rd216, %r173, 4;
	add.s64 	%rd217, %rd61, %rd216;
	st.global.f32 	[%rd217], %f1791;
	add.s32 	%r174, %r170, %r230;
	mul.wide.u32 	%rd218, %r174, 4;
	add.s64 	%rd219, %rd61, %rd218;
	st.global.f32 	[%rd219], %f1759;
	add.s32 	%r175, %r171, %r230;
	mul.wide.u32 	%rd220, %r175, 4;
	add.s64 	%rd221, %rd61, %rd220;
	st.global.f32 	[%rd221], %f1727;
	add.s32 	%r176, %r172, %r230;
	mul.wide.u32 	%rd222, %r176, 4;
	add.s64 	%rd223, %rd61, %rd222;
	st.global.f32 	[%rd223], %f1822;
	add.s32 	%r177, %r173, %r230;
	mul.wide.u32 	%rd224, %r177, 4;
	add.s64 	%rd225, %rd61, %rd224;
	st.global.f32 	[%rd225], %f1790;
	add.s32 	%r178, %r174, %r230;
	mul.wide.u32 	%rd226, %r178, 4;
	add.s64 	%rd227, %rd61, %rd226;
	st.global.f32 	[%rd227], %f1758;
	add.s32 	%r179, %r175, %r230;
	mul.wide.u32 	%rd228, %r179, 4;
	add.s64 	%rd229, %rd61, %rd228;
	st.global.f32 	[%rd229], %f1726;
	add.s32 	%r180, %r176, %r230;
	mul.wide.u32 	%rd230, %r180, 4;
	add.s64 	%rd231, %rd61, %rd230;
	st.global.f32 	[%rd231], %f1821;
	add.s32 	%r181, %r177, %r230;
	mul.wide.u32 	%rd232, %r181, 4;
	add.s64 	%rd233, %rd61, %rd232;
	st.global.f32 	[%rd233], %f1789;
	add.s32 	%r182, %r178, %r230;
	mul.wide.u32 	%rd234, %r182, 4;
	add.s64 	%rd235, %rd61, %rd234;
	st.global.f32 	[%rd235], %f1757;
	add.s32 	%r183, %r179, %r230;
	mul.wide.u32 	%rd236, %r183, 4;
	add.s64 	%rd237, %rd61, %rd236;
	st.global.f32 	[%rd237], %f1725;
	add.s32 	%r184, %r180, %r230;
	mul.wide.u32 	%rd238, %r184, 4;
	add.s64 	%rd239, %rd61, %rd238;
	st.global.f32 	[%rd239], %f1820;
	add.s32 	%r185, %r181, %r230;
	mul.wide.u32 	%rd240, %r185, 4;
	add.s64 	%rd241, %rd61, %rd240;
	st.global.f32 	[%rd241], %f1788;
	add.s32 	%r186, %r182, %r230;
	mul.wide.u32 	%rd242, %r186, 4;
	add.s64 	%rd243, %rd61, %rd242;
	st.global.f32 	[%rd243], %f1756;
	add.s32 	%r187, %r183, %r230;
	mul.wide.u32 	%rd244, %r187, 4;
	add.s64 	%rd245, %rd61, %rd244;
	st.global.f32 	[%rd245], %f1724;
	add.s32 	%r188, %r184, %r230;
	mul.wide.u32 	%rd246, %r188, 4;
	add.s64 	%rd247, %rd61, %rd246;
	st.global.f32 	[%rd247], %f1819;
	add.s32 	%r189, %r185, %r230;
	mul.wide.u32 	%rd248, %r189, 4;
	add.s64 	%rd249, %rd61, %rd248;
	st.global.f32 	[%rd249], %f1787;
	add.s32 	%r190, %r186, %r230;
	mul.wide.u32 	%rd250, %r190, 4;
	add.s64 	%rd251, %rd61, %rd250;
	st.global.f32 	[%rd251], %f1755;
	add.s32 	%r191, %r187, %r230;
	mul.wide.u32 	%rd252, %r191, 4;
	add.s64 	%rd253, %rd61, %rd252;
	st.global.f32 	[%rd253], %f1723;
	add.s32 	%r192, %r188, %r230;
	mul.wide.u32 	%rd254, %r192, 4;
	add.s64 	%rd255, %rd61, %rd254;
	st.global.f32 	[%rd255], %f1818;
	add.s32 	%r193, %r189, %r230;
	mul.wide.u32 	%rd256, %r193, 4;
	add.s64 	%rd257, %rd61, %rd256;
	st.global.f32 	[%rd257], %f1786;
	add.s32 	%r194, %r190, %r230;
	mul.wide.u32 	%rd258, %r194, 4;
	add.s64 	%rd259, %rd61, %rd258;
	st.global.f32 	[%rd259], %f1754;
	add.s32 	%r195, %r191, %r230;
	mul.wide.u32 	%rd260, %r195, 4;
	add.s64 	%rd261, %rd61, %rd260;
	st.global.f32 	[%rd261], %f1722;
	add.s32 	%r196, %r192, %r230;
	mul.wide.u32 	%rd262, %r196, 4;
	add.s64 	%rd263, %rd61, %rd262;
	st.global.f32 	[%rd263], %f1817;
	add.s32 	%r197, %r193, %r230;
	mul.wide.u32 	%rd264, %r197, 4;
	add.s64 	%rd265, %rd61, %rd264;
	st.global.f32 	[%rd265], %f1785;
	add.s32 	%r198, %r194, %r230;
	mul.wide.u32 	%rd266, %r198, 4;
	add.s64 	%rd267, %rd61, %rd266;
	st.global.f32 	[%rd267], %f1753;
	add.s32 	%r199, %r195, %r230;
	mul.wide.u32 	%rd268, %r199, 4;
	add.s64 	%rd269, %rd61, %rd268;
	st.global.f32 	[%rd269], %f1721;
	add.s32 	%r200, %r196, %r230;
	mul.wide.u32 	%rd270, %r200, 4;
	add.s64 	%rd271, %rd61, %rd270;
	st.global.f32 	[%rd271], %f1816;
	add.s32 	%r201, %r197, %r230;
	mul.wide.u32 	%rd272, %r201, 4;
	add.s64 	%rd273, %rd61, %rd272;
	st.global.f32 	[%rd273], %f1784;
	add.s32 	%r202, %r198, %r230;
	mul.wide.u32 	%rd274, %r202, 4;
	add.s64 	%rd275, %rd61, %rd274;
	st.global.f32 	[%rd275], %f1752;
	add.s32 	%r203, %r199, %r230;
	mul.wide.u32 	%rd276, %r203, 4;
	add.s64 	%rd277, %rd61, %rd276;
	st.global.f32 	[%rd277], %f1720;
	add.s32 	%r204, %r200, %r230;
	mul.wide.u32 	%rd278, %r204, 4;
	add.s64 	%rd279, %rd61, %rd278;
	st.global.f32 	[%rd279], %f1815;
	add.s32 	%r205, %r201, %r230;
	mul.wide.u32 	%rd280, %r205, 4;
	add.s64 	%rd281, %rd61, %rd280;
	st.global.f32 	[%rd281], %f1783;
	add.s32 	%r206, %r202, %r230;
	mul.wide.u32 	%rd282, %r206, 4;
	add.s64 	%rd283, %rd61, %rd282;
	st.global.f32 	[%rd283], %f1751;
	add.s32 	%r207, %r203, %r230;
	mul.wide.u32 	%rd284, %r207, 4;
	add.s64 	%rd285, %rd61, %rd284;
	st.global.f32 	[%rd285], %f1719;
	add.s32 	%r208, %r204, %r230;
	mul.wide.u32 	%rd286, %r208, 4;
	add.s64 	%rd287, %rd61, %rd286;
	st.global.f32 	[%rd287], %f1814;
	add.s32 	%r209, %r205, %r230;
	mul.wide.u32 	%rd288, %r209, 4;
	add.s64 	%rd289, %rd61, %rd288;
	st.global.f32 	[%rd289], %f1782;
	add.s32 	%r210, %r206, %r230;
	mul.wide.u32 	%rd290, %r210, 4;
	add.s64 	%rd291, %rd61, %rd290;
	st.global.f32 	[%rd291], %f1750;
	add.s32 	%r211, %r207, %r230;
	mul.wide.u32 	%rd292, %r211, 4;
	add.s64 	%rd293, %rd61, %rd292;
	st.global.f32 	[%rd293], %f1718;
	add.s32 	%r212, %r208, %r230;
	mul.wide.u32 	%rd294, %r212, 4;
	add.s64 	%rd295, %rd61, %rd294;
	st.global.f32 	[%rd295], %f1813;
	add.s32 	%r213, %r209, %r230;
	mul.wide.u32 	%rd296, %r213, 4;
	add.s64 	%rd297, %rd61, %rd296;
	st.global.f32 	[%rd297], %f1781;
	add.s32 	%r214, %r210, %r230;
	mul.wide.u32 	%rd298, %r214, 4;
	add.s64 	%rd299, %rd61, %rd298;
	st.global.f32 	[%rd299], %f1749;
	add.s32 	%r215, %r211, %r230;
	mul.wide.u32 	%rd300, %r215, 4;
	add.s64 	%rd301, %rd61, %rd300;
	st.global.f32 	[%rd301], %f1717;
	add.s32 	%r216, %r212, %r230;
	mul.wide.u32 	%rd302, %r216, 4;
	add.s64 	%rd303, %rd61, %rd302;
	st.global.f32 	[%rd303], %f1812;
	add.s32 	%r217, %r213, %r230;
	mul.wide.u32 	%rd304, %r217, 4;
	add.s64 	%rd305, %rd61, %rd304;
	st.global.f32 	[%rd305], %f1780;
	add.s32 	%r218, %r214, %r230;
	mul.wide.u32 	%rd306, %r218, 4;
	add.s64 	%rd307, %rd61, %rd306;
	st.global.f32 	[%rd307], %f1748;
	add.s32 	%r219, %r215, %r230;
	mul.wide.u32 	%rd308, %r219, 4;
	add.s64 	%rd309, %rd61, %rd308;
	st.global.f32 	[%rd309], %f1716;
	add.s32 	%r220, %r216, %r230;
	mul.wide.u32 	%rd310, %r220, 4;
	add.s64 	%rd311, %rd61, %rd310;
	st.global.f32 	[%rd311], %f1811;
	add.s32 	%r221, %r217, %r230;
	mul.wide.u32 	%rd312, %r221, 4;
	add.s64 	%rd313, %rd61, %rd312;
	st.global.f32 	[%rd313], %f1779;
	add.s32 	%r222, %r218, %r230;
	mul.wide.u32 	%rd314, %r222, 4;
	add.s64 	%rd315, %rd61, %rd314;
	st.global.f32 	[%rd315], %f1747;
	add.s32 	%r223, %r219, %r230;
	mul.wide.u32 	%rd316, %r223, 4;
	add.s64 	%rd317, %rd61, %rd316;
	st.global.f32 	[%rd317], %f1715;
	ret;

}
	// .globl	_Z15forwardAssign2DIfEvPKT_S2_PS0_PS2_S4_PS3_iii
.visible .entry _Z15forwardAssign2DIfEvPKT_S2_PS0_PS2_S4_PS3_iii(
	.param .u64 .ptr .align 1 _Z15forwardAssign2DIfEvPKT_S2_PS0_PS2_S4_PS3_iii_param_0,
	.param .u64 .ptr .align 1 _Z15forwardAssign2DIfEvPKT_S2_PS0_PS2_S4_PS3_iii_param_1,
	.param .u64 .ptr .align 1 _Z15forwardAssign2DIfEvPKT_S2_PS0_PS2_S4_PS3_iii_param_2,
	.param .u64 .ptr .align 1 _Z15forwardAssign2DIfEvPKT_S2_PS0_PS2_S4_PS3_iii_param_3,
	.param .u64 .ptr .align 1 _Z15forwardAssign2DIfEvPKT_S2_PS0_PS2_S4_PS3_iii_param_4,
	.param .u64 .ptr .align 1 _Z15forwardAssign2DIfEvPKT_S2_PS0_PS2_S4_PS3_iii_param_5,
	.param .u32 _Z15forwardAssign2DIfEvPKT_S2_PS0_PS2_S4_PS3_iii_param_6,
	.param .u32 _Z15forwardAssign2DIfEvPKT_S2_PS0_PS2_S4_PS3_iii_param_7,
	.param .u32 _Z15forwardAssign2DIfEvPKT_S2_PS0_PS2_S4_PS3_iii_param_8
)
{
	.reg .b32 	%r<10>;
	.reg .b64 	%rd<20>;

	ld.param.u64 	%rd1, [_Z15forwardAssign2DIfEvPKT_S2_PS0_PS2_S4_PS3_iii_param_0];
	ld.param.u64 	%rd2, [_Z15forwardAssign2DIfEvPKT_S2_PS0_PS2_S4_PS3_iii_param_1];
	ld.param.u64 	%rd3, [_Z15forwardAssign2DIfEvPKT_S2_PS0_PS2_S4_PS3_iii_param_2];
	ld.param.u64 	%rd4, [_Z15forwardAssign2DIfEvPKT_S2_PS0_PS2_S4_PS3_iii_param_3];
	ld.param.u64 	%rd5, [_Z15forwardAssign2DIfEvPKT_S2_PS0_PS2_S4_PS3_iii_param_4];
	ld.param.u64 	%rd6, [_Z15forwardAssign2DIfEvPKT_S2_PS0_PS2_S4_PS3_iii_param_5];
	ld.param.u32 	%r1, [_Z15forwardAssign2DIfEvPKT_S2_PS0_PS2_S4_PS3_iii_param_6];
	ld.param.u32 	%r2, [_Z15forwardAssign2DIfEvPKT_S2_PS0_PS2_S4_PS3_iii_param_7];
	ld.param.u32 	%r3, [_Z15forwardAssign2DIfEvPKT_S2_PS0_PS2_S4_PS3_iii_param_8];
	cvta.to.global.u64 	%rd7, %rd6;
	cvta.to.global.u64 	%rd8, %rd5;
	cvta.to.global.u64 	%rd9, %rd4;
	mov.u32 	%r4, %tid.x;
	mul.lo.s32 	%r5, %r2, %r4;
	mul.lo.s32 	%r6, %r5, %r1;
	mul.wide.s32 	%rd10, %r6, 4;
	add.s64 	%rd11, %rd1, %rd10;
	mul.wide.u32 	%rd12, %r4, 8;
	add.s64 	%rd13, %rd9, %rd12;
	st.global.u64 	[%rd13], %rd11;
	mul.lo.s32 	%r7, %r1, %r4;
	mul.lo.s32 	%r8, %r7, %r3;
	mul.wide.s32 	%rd14, %r8, 4;
	add.s64 	%rd15, %rd2, %rd14;
	add.s64 	%rd16, %rd8, %rd12;
	st.global.u64 	[%rd16], %rd15;
	mul.lo.s32 	%r9, %r5, %r3;
	mul.wide.s32 	%rd17, %r9, 4;
	add.s64 	%rd18, %rd3, %rd17;
	add.s64 	%rd19, %rd7, %rd12;
	st.global.u64 	[%rd19], %rd18;
	ret;

}


// ===== COMPILED SASS (sm_100) =====

	.target	sm_100

	.elftype	@"ET_EXEC"


//--------------------- .note.nv.tkinfo           --------------------------
	.section	.note.nv.tkinfo,"",@"SHT_NOTE"
	.sectionflags	@"SHF_NOTE_NV_TKINFO"
	.tkinfo
        /*0018*/ 	.word	0x00000002
        /*0030*/ 	.string	""
        /*0030*/ 	.string	"ptxas"
        /*0030*/ 	.string	"Cuda compilation tools, release 13.0, V13.0.88"
        /*0030*/ 	.string	"Build cuda_13.0.r13.0/compiler.36424714_0"
        /*0030*/ 	.string	"-arch sm_100 -m 64 "



//--------------------- .note.nv.cuinfo           --------------------------
	.section	.note.nv.cuinfo,"",@"SHT_NOTE"
	.sectionflags	@"SHF_NOTE_NV_CUINFO"
        /*0018*/ 	.short	0x0002
        /*001a*/ 	.short	0x0064
        /*001c*/ 	.short	0x0082
	.zero		2


//--------------------- .nv.info                  --------------------------
	.section	.nv.info,"",@"SHT_CUDA_INFO"
	.align	4


	//----- nvinfo : EIATTR_REGCOUNT
	.align		4
        /*0000*/ 	.byte	0x04, 0x2f
        /*0002*/ 	.short	(.L_1 - .L_0)
	.align		4
.L_0:
        /*0004*/ 	.word	index@(_Z15winograd2D_bnbcILj32ELj8ELj64EEvPKfS1_Pfiii)
        /*0008*/ 	.word	0x000000f4


	//----- nvinfo : EIATTR_FRAME_SIZE
	.align		4
.L_1:
        /*000c*/ 	.byte	0x04, 0x11
        /*000e*/ 	.short	(.L_3 - .L_2)
	.align		4
.L_2:
        /*0010*/ 	.word	index@(_Z15winograd2D_bnbcILj32ELj8ELj64EEvPKfS1_Pfiii)
        /*0014*/ 	.word	0x00000000


	//----- nvinfo : EIATTR_REGCOUNT
	.align		4
.L_3:
        /*0018*/ 	.byte	0x04, 0x2f
        /*001a*/ 	.short	(.L_5 - .L_4)
	.align		4
.L_4:
        /*001c*/ 	.word	index@(_Z15forwardAssign2DIfEvPKT_S2_PS0_PS2_S4_PS3_iii)
        /*0020*/ 	.word	0x00000018


	//----- nvinfo : EIATTR_FRAME_SIZE
	.align		4
.L_5:
        /*0024*/ 	.byte	0x04, 0x11
        /*0026*/ 	.short	(.L_7 - .L_6)
	.align		4
.L_6:
        /*0028*/ 	.word	index@(_Z15forwardAssign2DIfEvPKT_S2_PS0_PS2_S4_PS3_iii)
        /*002c*/ 	.word	0x00000000


	//----- nvinfo : EIATTR_MIN_STACK_SIZE
	.align		4
.L_7:
        /*0030*/ 	.byte	0x04, 0x12
        /*0032*/ 	.short	(.L_9 - .L_8)
	.align		4
.L_8:
        /*0034*/ 	.word	index@(_Z15forwardAssign2DIfEvPKT_S2_PS0_PS2_S4_PS3_iii)
        /*0038*/ 	.word	0x00000000


	//----- nvinfo : EIATTR_MIN_STACK_SIZE
	.align		4
.L_9:
        /*003c*/ 	.byte	0x04, 0x12
        /*003e*/ 	.short	(.L_11 - .L_10)
	.align		4
.L_10:
        /*0040*/ 	.word	index@(_Z15winograd2D_bnbcILj32ELj8ELj64EEvPKfS1_Pfiii)
        /*0044*/ 	.word	0x00000000
.L_11:


//--------------------- .nv.compat                --------------------------
	.section	.nv.compat,"",@"SHT_CUDA_COMPAT_INFO"
	.align	4
        /*0000*/ 	.byte	0x02, 0x09, 0x00, 0x00, 0x02, 0x02, 0x01, 0x00, 0x02, 0x05, 0x05, 0x00, 0x03, 0x07, 0x01, 0x01
        /*0010*/ 	.byte	0x02, 0x03, 0x00, 0x00, 0x02, 0x06, 0x01, 0x00, 0x04, 0x0b, 0x08, 0x00, 0x09, 0x00, 0x00, 0x00
        /*0020*/ 	.byte	0x00, 0x00, 0x00, 0x00


//--------------------- .nv.info._Z15forwardAssign2DIfEvPKT_S2_PS0_PS2_S4_PS3_iii --------------------------
	.section	.nv.info._Z15forwardAssign2DIfEvPKT_S2_PS0_PS2_S4_PS3_iii,"",@"SHT_CUDA_INFO"
	.sectionflags	@""
	.align	4


	//----- nvinfo : EIATTR_CUDA_API_VERSION
	.align		4
        /*0000*/ 	.byte	0x04, 0x37
        /*0002*/ 	.short	(.L_13 - .L_12)
.L_12:
        /*0004*/ 	.word	0x00000082


	//----- nvinfo : EIATTR_KPARAM_INFO
	.align		4
.L_13:
        /*0008*/ 	.byte	0x04, 0x17
        /*000a*/ 	.short	(.L_15 - .L_14)
.L_14:
        /*000c*/ 	.word	0x00000000
        /*0010*/ 	.short	0x0008
        /*0012*/ 	.short	0x0038
        /*0014*/ 	.byte	0x00, 0xf0, 0x11, 0x00


	//----- nvinfo : EIATTR_KPARAM_INFO
	.align		4
.L_15:
        /*0018*/ 	.byte	0x04, 0x17
        /*001a*/ 	.short	(.L_17 - .L_16)
.L_16:
        /*001c*/ 	.word	0x00000000
        /*0020*/ 	.short	0x0007
        /*0022*/ 	.short	0x0034
        /*0024*/ 	.byte	0x00, 0xf0, 0x11, 0x00


	//----- nvinfo : EIATTR_KPARAM_INFO
	.align		4
.L_17:
        /*0028*/ 	.byte	0x04, 0x17
        /*002a*/ 	.short	(.L_19 - .L_18)
.L_18:
        /*002c*/ 	.word	0x00000000
        /*0030*/ 	.short	0x0006
        /*0032*/ 	.short	0x0030
        /*0034*/ 	.byte	0x00, 0xf0, 0x11, 0x00


	//----- nvinfo : EIATTR_KPARAM_INFO
	.align		4
.L_19:
        /*0038*/ 	.byte	0x04, 0x17
        /*003a*/ 	.short	(.L_21 - .L_20)
.L_20:
        /*003c*/ 	.word	0x00000000
        /*0040*/ 	.short	0x0005
        /*0042*/ 	.short	0x0028
        /*0044*/ 	.byte	0x00, 0xf5, 0x21, 0x00


	//----- nvinfo : EIATTR_KPARAM_INFO
	.align		4
.L_21:
        /*0048*/ 	.byte	0x04, 0x17
        /*004a*/ 	.short	(.L_23 - .L_22)
.L_22:
        /*004c*/ 	.word	0x00000000
        /*0050*/ 	.short	0x0004
        /*0052*/ 	.short	0x0020
        /*0054*/ 	.byte	0x00, 0xf5, 0x21, 0x00


	//----- nvinfo : EIATTR_KPARAM_INFO
	.align		4
.L_23:
        /*0058*/ 	.byte	0x04, 0x17
        /*005a*/ 	.short	(.L_25 - .L_24)
.L_24:
        /*005c*/ 	.word	0x00000000
        /*0060*/ 	.short	0x0003
        /*0062*/ 	.short	0x0018
        /*0064*/ 	.byte	0x00, 0xf5, 0x21, 0x00


	//----- nvinfo : EIATTR_KPARAM_INFO
	.align		4
.L_25:
        /*0068*/ 	.byte	0x04, 0x17
        /*006a*/ 	.short	(.L_27 - .L_26)
.L_26:
        /*006c*/ 	.word	0x00000000
        /*0070*/ 	.short	0x0002
        /*0072*/ 	.short	0x0010
        /*0074*/ 	.byte	0x00, 0xf5, 0x21, 0x00


	//----- nvinfo : EIATTR_KPARAM_INFO
	.align		4
.L_27:
        /*0078*/ 	.byte	0x04, 0x17
        /*007a*/ 	.short	(.L_29 - .L_28)
.L_28:
        /*007c*/ 	.word	0x00000000
        /*0080*/ 	.short	0x0001
        /*0082*/ 	.short	0x0008
        /*0084*/ 	.byte	0x00, 0xf5, 0x21, 0x00


	//----- nvinfo : EIATTR_KPARAM_INFO
	.align		4
.L_29:
        /*0088*/ 	.byte	0x04, 0x17
        /*008a*/ 	.short	(.L_31 - .L_30)
.L_30:
        /*008c*/ 	.word	0x00000000
        /*0090*/ 	.short	0x0000
        /*0092*/ 	.short	0x0000
        /*0094*/ 	.byte	0x00, 0xf5, 0x21, 0x00


	//----- nvinfo : EIATTR_SPARSE_MMA_MASK
	.align		4
.L_31:
        /*0098*/ 	.byte	0x03, 0x50
        /*009a*/ 	.short	0x0000


	//----- nvinfo : EIATTR_MAXREG_COUNT
	.align		4
        /*009c*/ 	.byte	0x03, 0x1b
        /*009e*/ 	.short	0x00ff


	//----- nvinfo : EIATTR_MERCURY_ISA_VERSION
	.align		4
        /*00a0*/ 	.byte	0x03, 0x5f
        /*00a2*/ 	.short	0x0101


	//----- nvinfo : EIATTR_VRC_CTA_INIT_COUNT
	.align		4
        /*00a4*/ 	.byte	0x02, 0x4a
	.zero		1
	.zero		1


	//----- nvinfo : EIATTR_EXIT_INSTR_OFFSETS
	.align		4
        /*00a8*/ 	.byte	0x04, 0x1c
        /*00aa*/ 	.short	(.L_33 - .L_32)


	//   ....[0]....
.L_32:
        /*00ac*/ 	.word	0x00000190


	//----- nvinfo : EIATTR_CBANK_PARAM_SIZE
	.align		4
.L_33:
        /*00b0*/ 	.byte	0x03, 0x19
        /*00b2*/ 	.short	0x003c


	//----- nvinfo : EIATTR_PARAM_CBANK
	.align		4
        /*00b4*/ 	.byte	0x04, 0x0a
        /*00b6*/ 	.short	(.L_35 - .L_34)
	.align		4
.L_34:
        /*00b8*/ 	.word	index@(.nv.constant0._Z15forwardAssign2DIfEvPKT_S2_PS0_PS2_S4_PS3_iii)
        /*00bc*/ 	.short	0x0380
        /*00be*/ 	.short	0x003c


	//----- nvinfo : EIATTR_SW_WAR
	.align		4
.L_35:
        /*00c0*/ 	.byte	0x04, 0x36
        /*00c2*/ 	.short	(.L_37 - .L_36)
.L_36:
        /*00c4*/ 	.word	0x00000008
.L_37:


//--------------------- .nv.info._Z15winograd2D_bnbcILj32ELj8ELj64EEvPKfS1_Pfiii --------------------------
	.section	.nv.info._Z15winograd2D_bnbcILj32ELj8ELj64EEvPKfS1_Pfiii,"",@"SHT_CUDA_INFO"
	.sectionflags	@""
	.align	4


	//----- nvinfo : EIATTR_CUDA_API_VERSION
	.align		4
        /*0000*/ 	.byte	0x04, 0x37
        /*0002*/ 	.short	(.L_39 - .L_38)
.L_38:
        /*0004*/ 	.word	0x00000082


	//----- nvinfo : EIATTR_KPARAM_INFO
	.align		4
.L_39:
        /*0008*/ 	.byte	0x04, 0x17
        /*000a*/ 	.short	(.L_41 - .L_40)
.L_40:
        /*000c*/ 	.word	0x00000000
        /*0010*/ 	.short	0x0005
        /*0012*/ 	.short	0x0020
        /*0014*/ 	.byte	0x00, 0xf0, 0x11, 0x00


	//----- nvinfo : EIATTR_KPARAM_INFO
	.align		4
.L_41:
        /*0018*/ 	.byte	0x04, 0x17
        /*001a*/ 	.short	(.L_43 - .L_42)
.L_42:
        /*001c*/ 	.word	0x00000000
        /*0020*/ 	.short	0x0004
        /*0022*/ 	.short	0x001c
        /*0024*/ 	.byte	0x00, 0xf0, 0x11, 0x00


	//----- nvinfo : EIATTR_KPARAM_INFO
	.align		4
.L_43:
        /*0028*/ 	.byte	0x04, 0x17
        /*002a*/ 	.short	(.L_45 - .L_44)
.L_44:
        /*002c*/ 	.word	0x00000000
        /*0030*/ 	.short	0x0003
        /*0032*/ 	.short	0x0018
        /*0034*/ 	.byte	0x00, 0xf0, 0x11, 0x00


	//----- nvinfo : EIATTR_KPARAM_INFO
	.align		4
.L_45:
        /*0038*/ 	.byte	0x04, 0x17
        /*003a*/ 	.short	(.L_47 - .L_46)
.L_46:
        /*003c*/ 	.word	0x00000000
        /*0040*/ 	.short	0x0002
        /*0042*/ 	.short	0x0010
        /*0044*/ 	.byte	0x00, 0xf5, 0x21, 0x00


	//----- nvinfo : EIATTR_KPARAM_INFO
	.align		4
.L_47:
        /*0048*/ 	.byte	0x04, 0x17
        /*004a*/ 	.short	(.L_49 - .L_48)
.L_48:
        /*004c*/ 	.word	0x00000000
        /*0050*/ 	.short	0x0001
        /*0052*/ 	.short	0x0008
        /*0054*/ 	.byte	0x00, 0xf5, 0x21, 0x00


	//----- nvinfo : EIATTR_KPARAM_INFO
	.align		4
.L_49:
        /*0058*/ 	.byte	0x04, 0x17
        /*005a*/ 	.short	(.L_51 - .L_50)
.L_50:
        /*005c*/ 	.word	0x00000000
        /*0060*/ 	.short	0x0000
        /*0062*/ 	.short	0x0000
        /*0064*/ 	.byte	0x00, 0xf5, 0x21, 0x00


	//----- nvinfo : EIATTR_SPARSE_MMA_MASK
	.align		4
.L_51:
        /*0068*/ 	.byte	0x03, 0x50
        /*006a*/ 	.short	0x0000


	//----- nvinfo : EIATTR_MAXREG_COUNT
	.align		4
        /*006c*/ 	.byte	0x03, 0x1b
        /*006e*/ 	.short	0x00ff


	//----- nvinfo : EIATTR_NUM_BARRIERS
	.align		4
        /*0070*/ 	.byte	0x02, 0x4c
        /*0072*/ 	.byte	0x01
	.zero		1


	//----- nvinfo : EIATTR_MERCURY_ISA_VERSION
	.align		4
        /*0074*/ 	.byte	0x03, 0x5f
        /*0076*/ 	.short	0x0101


	//----- nvinfo : EIATTR_VRC_CTA_INIT_COUNT
	.align		4
        /*0078*/ 	.byte	0x02, 0x4a
	.zero		1
	.zero		1


	//----- nvinfo : EIATTR_EXIT_INSTR_OFFSETS
	.align		4
        /*007c*/ 	.byte	0x04, 0x1c
        /*007e*/ 	.short	(.L_53 - .L_52)


	//   ....[0]....
.L_52:
        /*0080*/ 	.word	0x00006d80


	//----- nvinfo : EIATTR_CBANK_PARAM_SIZE
	.align		4
.L_53:
        /*0084*/ 	.byte	0x03, 0x19
        /*0086*/ 	.short	0x0024


	//----- nvinfo : EIATTR_PARAM_CBANK
	.align		4
        /*0088*/ 	.byte	0x04, 0x0a
        /*008a*/ 	.short	(.L_55 - .L_54)
	.align		4
.L_54:
        /*008c*/ 	.word	index@(.nv.constant0._Z15winograd2D_bnbcILj32ELj8ELj64EEvPKfS1_Pfiii)
        /*0090*/ 	.short	0x0380
        /*0092*/ 	.short	0x0024


	//----- nvinfo : EIATTR_SW_WAR
	.align		4
.L_55:
        /*0094*/ 	.byte	0x04, 0x36
        /*0096*/ 	.short	(.L_57 - .L_56)
.L_56:
        /*0098*/ 	.word	0x00000008
.L_57:


//--------------------- .nv.callgraph             --------------------------
	.section	.nv.callgraph,"",@"SHT_CUDA_CALLGRAPH"
	.align	4
	.sectionentsize	8
	.align		4
        /*0000*/ 	.word	0x00000000
	.align		4
        /*0004*/ 	.word	0xffffffff
	.align		4
        /*0008*/ 	.word	0x00000000
	.align		4
        /*000c*/ 	.word	0xfffffffe
	.align		4
        /*0010*/ 	.word	0x00000000
	.align		4
        /*0014*/ 	.word	0xfffffffd
	.align		4
        /*0018*/ 	.word	0x00000000
	.align		4
        /*001c*/ 	.word	0xfffffffc


//--------------------- .text._Z15forwardAssign2DIfEvPKT_S2_PS0_PS2_S4_PS3_iii --------------------------
	.section	.text._Z15forwardAssign2DIfEvPKT_S2_PS0_PS2_S4_PS3_iii,"ax",@progbits
	.align	128
        .global         _Z15forwardAssign2DIfEvPKT_S2_PS0_PS2_S4_PS3_iii
        .type           _Z15forwardAssign2DIfEvPKT_S2_PS0_PS2_S4_PS3_iii,@function
        .size           _Z15forwardAssign2DIfEvPKT_S2_PS0_PS2_S4_PS3_iii,(.L_x_4 - _Z15forwardAssign2DIfEvPKT_S2_PS0_PS2_S4_PS3_iii)
        .other          _Z15forwardAssign2DIfEvPKT_S2_PS0_PS2_S4_PS3_iii,@"STO_CUDA_ENTRY STV_DEFAULT"
_Z15forwardAssign2DIfEvPKT_S2_PS0_PS2_S4_PS3_iii:
.text._Z15forwardAssign2DIfEvPKT_S2_PS0_PS2_S4_PS3_iii:
[----:B------:R-:W-:Y:S01]  /*0000*/  LDC R1, c[0x0][0x37c] ;  /* 0x0000df00ff017b82 */ /* 0x000fe20000000800 */
[----:B------:R-:W0:Y:S01]  /*0010*/  S2R R21, SR_TID.X ;  /* 0x0000000000157919 */ /* 0x000e220000002100 */
[----:B------:R-:W0:Y:S06]  /*0020*/  LDCU.64 UR6, c[0x0][0x3b0] ;  /* 0x00007600ff0677ac */ /* 0x000e2c0008000a00 */
[----:B------:R-:W1:Y:S01]  /*0030*/  LDC.64 R8, c[0x0][0x380] ;  /* 0x0000e000ff087b82 */ /* 0x000e620000000a00 */
[----:B------:R-:W2:Y:S01]  /*0040*/  LDCU UR8, c[0x0][0x3b8] ;  /* 0x00007700ff0877ac */ /* 0x000ea20008000800 */
[----:B------:R-:W3:Y:S06]  /*0050*/  LDCU.64 UR4, c[0x0][0x358] ;  /* 0x00006b00ff0477ac */ /* 0x000eec0008000a00 */
[----:B------:R-:W4:Y:S08]  /*0060*/  LDC.64 R6, c[0x0][0x398] ;  /* 0x0000e600ff067b82 */ /* 0x000f300000000a00 */
[----:B------:R-:W5:Y:S08]  /*0070*/  LDC.64 R10, c[0x0][0x388] ;  /* 0x0000e200ff0a7b82 */ /* 0x000f700000000a00 */
[----:B------:R-:W3:Y:S01]  /*0080*/  LDC.64 R4, c[0x0][0x3a0] ;  /* 0x0000e800ff047b82 */ /* 0x000ee20000000a00 */
[----:B0-----:R-:W-:-:S07]  /*0090*/  IMAD R0, R21, UR7, RZ ;  /* 0x0000000715007c24 */ /* 0x001fce000f8e02ff */
[----:B------:R-:W0:Y:S01]  /*00a0*/  LDC.64 R12, c[0x0][0x390] ;  /* 0x0000e400ff0c7b82 */ /* 0x000e220000000a00 */
[----:B------:R-:W-:Y:S02]  /*00b0*/  IMAD R14, R21, UR6, RZ ;  /* 0x00000006150e7c24 */ /* 0x000fe4000f8e02ff */
[----:B------:R-:W-:Y:S02]  /*00c0*/  IMAD R15, R0, UR6, RZ ;  /* 0x00000006000f7c24 */ /* 0x000fe4000f8e02ff */
[----:B--2---:R-:W-:Y:S02]  /*00d0*/  IMAD R17, R14, UR8, RZ ;  /* 0x000000080e117c24 */ /* 0x004fe4000f8e02ff */
[----:B------:R-:W-:Y:S01]  /*00e0*/  IMAD R19, R0, UR8, RZ ;  /* 0x0000000800137c24 */ /* 0x000fe2000f8e02ff */
[----:B------:R-:W2:Y:S01]  /*00f0*/  LDC.64 R2, c[0x0][0x3a8] ;  /* 0x0000ea00ff027b82 */ /* 0x000ea20000000a00 */
[----:B-1----:R-:W-:-:S04]  /*0100*/  IMAD.WIDE R8, R15, 0x4, R8 ;  /* 0x000000040f087825 */ /* 0x002fc800078e0208 */
[----:B----4-:R-:W-:-:S04]  /*0110*/  IMAD.WIDE.U32 R6, R21, 0x8, R6 ;  /* 0x0000000815067825 */ /* 0x010fc800078e0006 */
[----:B-----5:R-:W-:Y:S01]  /*0120*/  IMAD.WIDE R10, R17, 0x4, R10 ;  /* 0x00000004110a7825 */ /* 0x020fe200078e020a */
[----:B---3--:R-:W-:Y:S03]  /*0130*/  STG.E.64 desc[UR4][R6.64], R8 ;  /* 0x0000000806007986 */ /* 0x008fe6000c101b04 */
[----:B------:R-:W-:-:S04]  /*0140*/  IMAD.WIDE.U32 R4, R21, 0x8, R4 ;  /* 0x0000000815047825 */ /* 0x000fc800078e0004 */
[----:B0-----:R-:W-:Y:S01]  /*0150*/  IMAD.WIDE R12, R19, 0x4, R12 ;  /* 0x00000004130c7825 */ /* 0x001fe200078e020c */
[----:B------:R-:W-:Y:S03]  /*0160*/  STG.E.64 desc[UR4][R4.64], R10 ;  /* 0x0000000a04007986 */ /* 0x000fe6000c101b04 */
[----:B--2---:R-:W-:-:S05]  /*0170*/  IMAD.WIDE.U32 R2, R21, 0x8, R2 ;  /* 0x0000000815027825 */ /* 0x004fca00078e0002 */
[----:B------:R-:W-:Y:S01]  /*0180*/  STG.E.64 desc[UR4][R2.64], R12 ;  /* 0x0000000c02007986 */ /* 0x000fe2000c101b04 */
[----:B------:R-:W-:Y:S05]  /*0190*/  EXIT ;  /* 0x000000000000794d */ /* 0x000fea0003800000 */
.L_x_0:
[----:B------:R-:W-:-:S00]  /*01a0*/  BRA `(.L_x_0) ;  /* 0xfffffffc00fc7947 */ /* 0x000fc0000383ffff */
[----:B------:R-:W-:-:S00]  /*01b0*/  NOP ;  /* 0x0000000000007918 */ /* 0x000fc00000000000 */
        /* <DEDUP_REMOVED lines=12> */
.L_x_4:


//--------------------- .text._Z15winograd2D_bnbcILj32ELj8ELj64EEvPKfS1_Pfiii --------------------------
	.section	.text._Z15winograd2D_bnbcILj32ELj8ELj64EEvPKfS1_Pfiii,"ax",@progbits
	.align	128
        .global         _Z15winograd2D_bnbcILj32ELj8ELj64EEvPKfS1_Pfiii
        .type           _Z15winograd2D_bnbcILj32ELj8ELj64EEvPKfS1_Pfiii,@function
        .size           _Z15winograd2D_bnbcILj32ELj8ELj64EEvPKfS1_Pfiii,(.L_x_5 - _Z15winograd2D_bnbcILj32ELj8ELj64EEvPKfS1_Pfiii)
        .other          _Z15winograd2D_bnbcILj32ELj8ELj64EEvPKfS1_Pfiii,@"STO_CUDA_ENTRY STV_DEFAULT"
_Z15winograd2D_bnbcILj32ELj8ELj64EEvPKfS1_Pfiii:
.text._Z15winograd2D_bnbcILj32ELj8ELj64EEvPKfS1_Pfiii:
[----:B------:R-:W-:Y:S01]  /*0000*/  LDC R1, c[0x0][0x37c] ;  /* 0x0000df00ff017b82 */ /* 0x000fe20000000800 */
[----:B------:R-:W0:Y:S07]  /*0010*/  LDCU UR12, c[0x0][0x3a0] ;  /* 0x00007400ff0c77ac */ /* 0x000e2e0008000800 */
[----:B------:R-:W1:Y:S01]  /*0020*/  S2UR UR7, SR_CTAID.X ;  /* 0x00000000000779c3 */ /* 0x000e620000002500 */
[----:B------:R-:W2:Y:S01]  /*0030*/  S2R R0, SR_TID.X ;  /* 0x0000000000007919 */ /* 0x000ea20000002100 */
[----:B------:R-:W-:Y:S01]  /*0040*/  HFMA2 R41, -RZ, RZ, 0, 0 ;  /* 0x00000000ff297431 */ /* 0x000fe200000001ff */
[----:B------:R-:W-:Y:S01]  /*0050*/  UMOV UR4, URZ ;  /* 0x000000ff00047c82 */ /* 0x000fe20008000000 */
[----:B------:R-:W3:Y:S01]  /*0060*/  LDCU UR13, c[0x0][0x398] ;  /* 0x00007300ff0d77ac */ /* 0x000ee20008000800 */
[----:B------:R-:W-:-:S02]  /*0070*/  CS2R R58, SRZ ;  /* 0x00000000003a7805 */ /* 0x000fc4000001ff00 */
[----:B------:R-:W-:Y:S02]  /*0080*/  CS2R R194, SRZ ;  /* 0x0000000000c27805 */ /* 0x000fe4000001ff00 */
[----:B------:R-:W-:Y:S02]  /*0090*/  CS2R R186, SRZ ;  /* 0x0000000000ba7805 */ /* 0x000fe4000001ff00 */
[----:B------:R-:W-:Y:S02]  /*00a0*/  CS2R R182, SRZ ;  /* 0x0000000000b67805 */ /* 0x000fe4000001ff00 */
[----:B------:R-:W-:Y:S02]  /*00b0*/  CS2R R178, SRZ ;  /* 0x0000000000b27805 */ /* 0x000fe4000001ff00 */
[----:B------:R-:W-:Y:S02]  /*00c0*/  CS2R R174, SRZ ;  /* 0x0000000000ae7805 */ /* 0x000fe4000001ff00 */
[----:B------:R-:W-:-:S02]  /*00d0*/  CS2R R170, SRZ ;  /* 0x0000000000aa7805 */ /* 0x000fc4000001ff00 */
[----:B------:R-:W-:Y:S02]  /*00e0*/  CS2R R166, SRZ ;  /* 0x0000000000a67805 */ /* 0x000fe4000001ff00 */
[----:B------:R-:W-:Y:S02]  /*00f0*/  CS2R R162, SRZ ;  /* 0x0000000000a27805 */ /* 0x000fe4000001ff00 */
[----:B------:R-:W-:Y:S02]  /*0100*/  CS2R R158, SRZ ;  /* 0x00000000009e7805 */ /* 0x000fe4000001ff00 */
[----:B------:R-:W-:Y:S02]  /*0110*/  CS2R R154, SRZ ;  /* 0x00000000009a7805 */ /* 0x000fe4000001ff00 */
[----:B------:R-:W-:Y:S01]  /*0120*/  CS2R R150, SRZ ;  /* 0x0000000000967805 */ /* 0x000fe2000001ff00 */
[----:B0-----:R-:W-:Y:S01]  /*0130*/  USHF.R.U32.HI UR6, URZ, 0x6, UR12 ;  /* 0x00000006ff067899 */ /* 0x001fe2000801160c */
[----:B------:R-:W-:-:S02]  /*0140*/  CS2R R146, SRZ ;  /* 0x0000000000927805 */ /* 0x000fc4000001ff00 */
[----:B------:R-:W-:Y:S02]  /*0150*/  CS2R R142, SRZ ;  /* 0x00000000008e7805 */ /* 0x000fe4000001ff00 */
[----:B------:R-:W-:Y:S01]  /*0160*/  CS2R R138, SRZ ;  /* 0x00000000008a7805 */ /* 0x000fe2000001ff00 */
[----:B------:R-:W-:Y:S01]  /*0170*/  UIADD3 UR8, UPT, UPT, URZ, -UR6, URZ ;  /* 0x80000006ff087290 */ /* 0x000fe2000fffe0ff */
[----:B------:R-:W-:Y:S01]  /*0180*/  CS2R R134, SRZ ;  /* 0x0000000000867805 */ /* 0x000fe2000001ff00 */
[----:B------:R-:W-:Y:S01]  /*0190*/  UISETP.NE.U32.AND UP2, UPT, UR6, URZ, UPT ;  /* 0x000000ff0600728c */ /* 0x000fe2000bf45070 */
[----:B------:R-:W-:Y:S02]  /*01a0*/  CS2R R130, SRZ ;  /* 0x0000000000827805 */ /* 0x000fe4000001ff00 */
[----:B------:R-:W-:Y:S01]  /*01b0*/  CS2R R126, SRZ ;  /* 0x00000000007e7805 */ /* 0x000fe2000001ff00 */
[----:B------:R-:W0:Y:S01]  /*01c0*/  I2F.U32.RP R2, UR6 ;  /* 0x0000000600027d06 */ /* 0x000e220008209000 */
        /* <DEDUP_REMOVED lines=11> */
[----:B------:R-:W-:Y:S02]  /*0280*/  CS2R R74, SRZ ;  /* 0x00000000004a7805 */ /* 0x000fe4000001ff00 */
[----:B------:R-:W-:-:S02]  /*0290*/  CS2R R42, SRZ ;  /* 0x00000000002a7805 */ /* 0x000fc4000001ff00 */
[----:B------:R-:W-:Y:S01]  /*02a0*/  CS2R R192, SRZ ;  /* 0x0000000000c07805 */ /* 0x000fe2000001ff00 */
[----:B0-----:R-:W0:Y:S01]  /*02b0*/  MUFU.RCP R2, R2 ;  /* 0x0000000200027308 */ /* 0x001e220000001000 */
[----:B------:R-:W-:Y:S02]  /*02c0*/  MOV R45, RZ ;  /* 0x000000ff002d7202 */ /* 0x000fe40000000f00 */
        /* <DEDUP_REMOVED lines=15> */
[----:B0-----:R-:W-:-:S02]  /*03c0*/  IADD3 R3, PT, PT, R2, 0xffffffe, RZ ;  /* 0x0ffffffe02037810 */ /* 0x001fc40007ffe0ff */
[----:B------:R-:W-:Y:S02]  /*03d0*/  CS2R R132, SRZ ;  /* 0x0000000000847805 */ /* 0x000fe4000001ff00 */
[----:B------:R-:W-:Y:S02]  /*03e0*/  CS2R R128, SRZ ;  /* 0x0000000000807805 */ /* 0x000fe4000001ff00 */
[----:B------:R-:W-:Y:S02]  /*03f0*/  CS2R R124, SRZ ;  /* 0x00000000007c7805 */ /* 0x000fe4000001ff00 */
[----:B------:R-:W-:Y:S02]  /*0400*/  CS2R R120, SRZ ;  /* 0x0000000000787805 */ /* 0x000fe4000001ff00 */
[----:B------:R-:W-:Y:S01]  /*0410*/  CS2R R116, SRZ ;  /* 0x0000000000747805 */ /* 0x000fe2000001ff00 */
[----:B------:R-:W0:Y:S01]  /*0420*/  F2I.FTZ.U32.TRUNC.NTZ R3, R3 ;  /* 0x0000000300037305 */ /* 0x000e22000021f000 */
        /* <DEDUP_REMOVED lines=11> */
[----:B--2---:R-:W-:Y:S01]  /*04e0*/  LOP3.LUT R4, R0, 0x1f, RZ, 0xc0, !PT ;  /* 0x0000001f00047812 */ /* 0x004fe200078ec0ff */
[----:B------:R-:W2:Y:S01]  /*04f0*/  LDCU.64 UR10, c[0x0][0x358] ;  /* 0x00006b00ff0a77ac */ /* 0x000ea20008000a00 */
[----:B0-----:R-:W-:-:S13]  /*0500*/  R2UR UR5, R3 ;  /* 0x00000000030572ca */ /* 0x001fda00000e0000 */
[----:B------:R-:W-:-:S04]  /*0510*/  UIMAD UR8, UR8, UR5, URZ ;  /* 0x00000005080872a4 */ /* 0x000fc8000f8e02ff */
[----:B------:R-:W-:-:S04]  /*0520*/  UIMAD.WIDE.U32 UR4, UR5, UR8, UR4 ;  /* 0x00000008050472a5 */ /* 0x000fc8000f8e0004 */
[----:B-1----:R-:W-:-:S04]  /*0530*/  UIMAD.WIDE.U32 UR4, UR5, UR7, URZ ;  /* 0x00000007050472a5 */ /* 0x002fc8000f8e00ff */
[----:B------:R-:W-:-:S04]  /*0540*/  UIADD3 UR4, UPT, UPT, -UR5, URZ, URZ ;  /* 0x000000ff05047290 */ /* 0x000fc8000fffe1ff */
[----:B------:R-:W-:-:S04]  /*0550*/  UIMAD UR4, UR6, UR4, UR7 ;  /* 0x00000004060472a4 */ /* 0x000fc8000f8e0207 */
[----:B------:R-:W-:-:S11]  /*0560*/  UISETP.GE.U32.AND UP0, UPT, UR4, UR6, UPT ;  /* 0x000000060400728c */ /* 0x000fd6000bf06070 */
[----:B------:R-:W-:Y:S02]  /*0570*/  @UP0 UIADD3 UR4, UPT, UPT, -UR6, UR4, URZ ;  /* 0x0000000406040290 */ /* 0x000fe4000fffe1ff */
[----:B------:R-:W-:Y:S02]  /*0580*/  @UP0 UIADD3 UR5, UPT, UPT, UR5, 0x1, URZ ;  /* 0x0000000105050890 */ /* 0x000fe4000fffe0ff */
[----:B------:R-:W-:Y:S02]  /*0590*/  UISETP.GE.U32.AND UP1, UPT, UR4, UR6, UPT ;  /* 0x000000060400728c */ /* 0x000fe4000bf26070 */
[----:B---3--:R-:W-:-:S09]  /*05a0*/  UISETP.GE.AND UP0, UPT, UR13, 0x1, UPT ;  /* 0x000000010d00788c */ /* 0x008fd2000bf06270 */
[----:B------:R-:W-:Y:S02]  /*05b0*/  @UP1 UIADD3 UR5, UPT, UPT, UR5, 0x1, URZ ;  /* 0x0000000105051890 */ /* 0x000fe4000fffe0ff */
[----:B------:R-:W-:-:S04]  /*05c0*/  @!UP2 ULOP3.LUT UR5, URZ, UR6, URZ, 0x33, !UPT ;  /* 0x00000006ff05a292 */ /* 0x000fc8000f8e33ff */
[----:B------:R-:W-:-:S04]  /*05d0*/  UIADD3 UR4, UPT, UPT, -UR5, URZ, URZ ;  /* 0x000000ff05047290 */ /* 0x000fc8000fffe1ff */
[----:B------:R-:W-:Y:S01]  /*05e0*/  UIMAD UR6, UR6, UR4, UR7 ;  /* 0x00000004060672a4 */ /* 0x000fe2000f8e0207 */
[----:B--2---:R-:W-:Y:S11]  /*05f0*/  BRA.U !UP0, `(.L_x_1) ;  /* 0x0000004d08b47547 */ /* 0x004ff6000b800000 */
[----:B------:R-:W0:Y:S01]  /*0600*/  LDCU UR4, c[0x0][0x39c] ;  /* 0x00007380ff0477ac */ /* 0x000e220008000800 */
[----:B------:R-:W-:Y:S02]  /*0610*/  MOV R5, UR5 ;  /* 0x0000000500057c02 */ /* 0x000fe40008000f00 */
[----:B------:R-:W-:Y:S02]  /*0620*/  MOV R41, RZ ;  /* 0x000000ff00297202 */ /* 0x000fe40000000f00 */
[----:B------:R-:W-:-:S04]  /*0630*/  LEA R5, R5, R4, 0x5 ;  /* 0x0000000405057211 */ /* 0x000fc800078e28ff */
[----:B0-----:R-:W-:-:S04]  /*0640*/  IADD3 R6, PT, PT, R5, UR4, RZ ;  /* 0x0000000405067c10 */ /* 0x001fc8000fffe0ff */
[----:B------:R-:W-:-:S04]  /*0650*/  IADD3 R7, PT, PT, R6, UR4, RZ ;  /* 0x0000000406077c10 */ /* 0x000fc8000fffe0ff */
        /* <DEDUP_REMOVED lines=12> */
[----:B------:R-:W-:Y:S01]  /*0720*/  IADD3 R2, PT, PT, R19, UR4, RZ ;  /* 0x0000000413027c10 */ /* 0x000fe2000fffe0ff */
[----:B------:R-:W-:-:S06]  /*0730*/  UMOV UR4, URZ ;  /* 0x000000ff00047c82 */ /* 0x000fcc0008000000 */
.L_x_2:
[----:B------:R-:W0:Y:S01]  /*0740*/  LDC.64 R20, c[0x0][0x380] ;  /* 0x0000e000ff147b82 */ /* 0x000e220000000a00 */
[----:B------:R-:W-:-:S04]  /*0750*/  SHF.R.U32.HI R3, RZ, 0x5, R0 ;  /* 0x00000005ff037819 */ /* 0x000fc80000011600 */
[----:B------:R-:W-:-:S05]  /*0760*/  IADD3 R32, PT, PT, R3, UR4, RZ ;  /* 0x0000000403207c10 */ /* 0x000fca000fffe0ff */
[--C-:B------:R-:W-:Y:S02]  /*0770*/  IMAD R25, R6, UR13, R32.reuse ;  /* 0x0000000d06197c24 */ /* 0x100fe4000f8e0220 */
[--C-:B------:R-:W-:Y:S02]  /*0780*/  IMAD R23, R7, UR13, R32.reuse ;  /* 0x0000000d07177c24 */ /* 0x100fe4000f8e0220 */
[--C-:B------:R-:W-:Y:S02]  /*0790*/  IMAD R27, R5, UR13, R32.reuse ;  /* 0x0000000d051b7c24 */ /* 0x100fe4000f8e0220 */
[--C-:B------:R-:W-:Y:S02]  /*07a0*/  IMAD R47, R11, UR13, R32.reuse ;  /* 0x0000000d0b2f7c24 */ /* 0x100fe4000f8e0220 */
[----:B------:R-:W-:Y:S02]  /*07b0*/  IMAD R31, R8, UR13, R32 ;  /* 0x0000000d081f7c24 */ /* 0x000fe4000f8e0220 */
[----:B0-----:R-:W-:-:S04]  /*07c0*/  IMAD.WIDE.U32 R24, R25, 0x4, R20 ;  /* 0x0000000419187825 */ /* 0x001fc800078e0014 */
[--C-:B------:R-:W-:Y:S01]  /*07d0*/  IMAD.WIDE.U32 R22, R23, 0x4, R20.reuse ;  /* 0x0000000417167825 */ /* 0x100fe200078e0014 */
[----:B------:R0:W2:Y:S03]  /*07e0*/  LDG.E R35, desc[UR10][R24.64] ;  /* 0x0000000a18237981 */ /* 0x0000a6000c1e1900 */
[----:B------:R-:W-:Y:S01]  /*07f0*/  IMAD.WIDE.U32 R26, R27, 0x4, R20 ;  /* 0x000000041b1a7825 */ /* 0x000fe200078e0014 */
[----:B------:R1:W3:Y:S03]  /*0800*/  LDG.E R37, desc[UR10][R22.64] ;  /* 0x0000000a16257981 */ /* 0x0002e6000c1e1900 */
[--C-:B------:R-:W-:Y:S01]  /*0810*/  IMAD R49, R12, UR13, R32.reuse ;  /* 0x0000000d0c317c24 */ /* 0x100fe2000f8e0220 */
[----:B------:R4:W5:Y:S01]  /*0820*/  LDG.E R33, desc[UR10][R26.64] ;  /* 0x0000000a1a217981 */ /* 0x000962000c1e1900 */
[----:B------:R-:W-:-:S02]  /*0830*/  IMAD R39, R10, UR13, R32 ;  /* 0x0000000d0a277c24 */ /* 0x000fc4000f8e0220 */
[----:B0-----:R-:W-:-:S04]  /*0840*/  IMAD.WIDE.U32 R24, R47, 0x4, R20 ;  /* 0x000000042f187825 */ /* 0x001fc800078e0014 */
[----:B------:R-:W-:Y:S01]  /*0850*/  IMAD.WIDE.U32 R30, R31, 0x4, R20 ;  /* 0x000000041f1e7825 */ /* 0x000fe200078e0014 */
[----:B------:R0:W5:Y:S03]  /*0860*/  LDG.E R53, desc[UR10][R24.64] ;  /* 0x0000000a18357981 */ /* 0x000166000c1e1900 */
[--C-:B------:R-:W-:Y:S02]  /*0870*/  IMAD R63, R15, UR13, R32.reuse ;  /* 0x0000000d0f3f7c24 */ /* 0x100fe4000f8e0220 */
[----:B------:R-:W-:Y:S02]  /*0880*/  IMAD R29, R9, UR13, R32 ;  /* 0x0000000d091d7c24 */ /* 0x000fe4000f8e0220 */
[----:B-1----:R-:W-:-:S04]  /*0890*/  IMAD.WIDE.U32 R22, R49, 0x4, R20 ;  /* 0x0000000431167825 */ /* 0x002fc800078e0014 */
[----:B------:R-:W-:Y:S01]  /*08a0*/  IMAD R65, R16, UR13, R32 ;  /* 0x0000000d10417c24 */ /* 0x000fe2000f8e0220 */
[----:B------:R-:W5:Y:S01]  /*08b0*/  LDG.E R55, desc[UR10][R22.64] ;  /* 0x0000000a16377981 */ /* 0x000f62000c1e1900 */
[----:B----4-:R-:W-:-:S03]  /*08c0*/  IMAD.WIDE.U32 R26, R39, 0x4, R20 ;  /* 0x00000004271a7825 */ /* 0x010fc600078e0014 */
[----:B------:R1:W4:Y:S01]  /*08d0*/  LDG.E R39, desc[UR10][R30.64] ;  /* 0x0000000a1e277981 */ /* 0x000322000c1e1900 */
[----:B0-----:R-:W-:-:S03]  /*08e0*/  IMAD.WIDE.U32 R24, R63, 0x4, R20 ;  /* 0x000000043f187825 */ /* 0x001fc600078e0014 */
[----:B------:R-:W4:Y:S01]  /*08f0*/  LDG.E R51, desc[UR10][R26.64] ;  /* 0x0000000a1a337981 */ /* 0x000f22000c1e1900 */
[----:B------:R-:W-:-:S04]  /*0900*/  IMAD.WIDE.U32 R28, R29, 0x4, R20 ;  /* 0x000000041d1c7825 */ /* 0x000fc800078e0014 */
[--C-:B------:R-:W-:Y:S01]  /*0910*/  IMAD R47, R13, UR13, R32.reuse ;  /* 0x0000000d0d2f7c24 */ /* 0x100fe2000f8e0220 */
[----:B------:R0:W4:Y:S01]  /*0920*/  LDG.E R49, desc[UR10][R28.64] ;  /* 0x0000000a1c317981 */ /* 0x000122000c1e1900 */
[----:B-1----:R-:W-:Y:S02]  /*0930*/  IMAD R31, R17, UR13, R32 ;  /* 0x0000000d111f7c24 */ /* 0x002fe4000f8e0220 */
[----:B------:R-:W-:Y:S02]  /*0940*/  IMAD.WIDE.U32 R22, R65, 0x4, R20 ;  /* 0x0000000441167825 */ /* 0x000fe400078e0014 */
[----:B------:R1:W4:Y:S02]  /*0950*/  LDG.E R65, desc[UR10][R24.64] ;  /* 0x0000000a18417981 */ /* 0x000324000c1e1900 */
[--C-:B------:R-:W-:Y:S02]  /*0960*/  IMAD R61, R14, UR13, R32.reuse ;  /* 0x0000000d0e3d7c24 */ /* 0x100fe4000f8e0220 */
[----:B------:R-:W-:Y:S01]  /*0970*/  IMAD R71, R2, UR13, R32 ;  /* 0x0000000d02477c24 */ /* 0x000fe2000f8e0220 */
[----:B------:R1:W4:Y:S01]  /*0980*/  LDG.E R67, desc[UR10][R22.64] ;  /* 0x0000000a16437981 */ /* 0x000322000c1e1900 */
[----:B0-----:R-:W-:-:S04]  /*0990*/  IMAD.WIDE.U32 R28, R47, 0x4, R20 ;  /* 0x000000042f1c7825 */ /* 0x001fc800078e0014 */
[----:B-1----:R-:W-:-:S04]  /*09a0*/  IMAD.WIDE.U32 R24, R31, 0x4, R20 ;  /* 0x000000041f187825 */ /* 0x002fc800078e0014 */
[--C-:B------:R-:W-:Y:S01]  /*09b0*/  IMAD R31, R18, UR13, R32.reuse ;  /* 0x0000000d121f7c24 */ /* 0x100fe2000f8e0220 */
[----:B------:R0:W4:Y:S01]  /*09c0*/  LDG.E R69, desc[UR10][R24.64] ;  /* 0x0000000a18457981 */ /* 0x000122000c1e1900 */
[----:B------:R-:W-:Y:S02]  /*09d0*/  IMAD R47, R19, UR13, R32 ;  /* 0x0000000d132f7c24 */ /* 0x000fe4000f8e0220 */
[--C-:B------:R-:W-:Y:S02]  /*09e0*/  IMAD.WIDE.U32 R26, R61, 0x4, R20.reuse ;  /* 0x000000043d1a7825 */ /* 0x100fe400078e0014 */
[----:B------:R-:W4:Y:S02]  /*09f0*/  LDG.E R61, desc[UR10][R28.64] ;  /* 0x0000000a1c3d7981 */ /* 0x000f24000c1e1900 */
[--C-:B------:R-:W-:Y:S02]  /*0a00*/  IMAD.WIDE.U32 R22, R47, 0x4, R20.reuse ;  /* 0x000000042f167825 */ /* 0x100fe400078e0014 */
[----:B------:R1:W4:Y:S01]  /*0a10*/  LDG.E R63, desc[UR10][R26.64] ;  /* 0x0000000a1a3f7981 */ /* 0x000322000c1e1900 */
[----:B------:R-:W1:Y:S01]  /*0a20*/  LDC.64 R46, c[0x0][0x388] ;  /* 0x0000e200ff2e7b82 */ /* 0x000e620000000a00 */
[----:B0-----:R-:W-:-:S02]  /*0a30*/  IMAD.WIDE.U32 R24, R31, 0x4, R20 ;  /* 0x000000041f187825 */ /* 0x001fc400078e0014 */
[----:B------:R-:W4:Y:S02]  /*0a40*/  LDG.E R79, desc[UR10][R22.64] ;  /* 0x0000000a164f7981 */ /* 0x000f24000c1e1900 */
[----:B------:R-:W-:Y:S02]  /*0a50*/  IMAD.WIDE.U32 R20, R71, 0x4, R20 ;  /* 0x0000000447147825 */ /* 0x000fe400078e0014 */
[----:B------:R0:W4:Y:S04]  /*0a60*/  LDG.E R77, desc[UR10][R24.64] ;  /* 0x0000000a184d7981 */ /* 0x000128000c1e1900 */
[----:B------:R0:W4:Y:S01]  /*0a70*/  LDG.E R197, desc[UR10][R20.64] ;  /* 0x0000000a14c57981 */ /* 0x000122000c1e1900 */
[----:B-1----:R-:W-:Y:S01]  /*0a80*/  IMAD R26, R3, UR13, RZ ;  /* 0x0000000d031a7c24 */ /* 0x002fe2000f8e02ff */
[----:B------:R-:W-:Y:S01]  /*0a90*/  MOV R27, UR6 ;  /* 0x00000006001b7c02 */ /* 0x000fe20008000f00 */
[----:B------:R-:W1:Y:S03]  /*0aa0*/  S2UR UR8, SR_CgaCtaId ;  /* 0x00000000000879c3 */ /* 0x000e660000008800 */
[----:B------:R-:W-:-:S02]  /*0ab0*/  LEA R27, R27, R4, 0x6 ;  /* 0x000000041b1b7211 */ /* 0x000fc400078e30ff */
[----:B------:R-:W-:-:S05]  /*0ac0*/  LEA R26, R26, UR4, 0x1 ;  /* 0x000000041a1a7c11 */ /* 0x000fca000f8e08ff */
[----:B------:R-:W-:Y:S01]  /*0ad0*/  IMAD R27, R26, UR12, R27 ;  /* 0x0000000c1a1b7c24 */ /* 0x000fe2000f8e021b */
[----:B------:R-:W-:-:S03]  /*0ae0*/  MOV R29, UR12 ;  /* 0x0000000c001d7c02 */ /* 0x000fc60008000f00 */
[----:B------:R-:W-:Y:S01]  /*0af0*/  IMAD.WIDE.U32 R46, R27, 0x4, R46 ;  /* 0x000000041b2e7825 */ /* 0x000fe200078e002e */
[----:B0-----:R-:W-:-:S03]  /*0b00*/  MOV R25, UR12 ;  /* 0x0000000c00197c02 */ /* 0x001fc60008000f00 */
[----:B------:R-:W-:Y:S01]  /*0b10*/  IMAD.WIDE R28, R29, 0x4, R46 ;  /* 0x000000041d1c7825 */ /* 0x000fe200078e022e */
[----:B------:R-:W-:Y:S01]  /*0b20*/  UMOV UR7, 0x400 ;  /* 0x0000040000077882 */ /* 0x000fe20000000000 */
[----:B------:R-:W-:Y:S01]  /*0b30*/  SHF.L.U32 R20, R0, 0x5, RZ ;  /* 0x0000000500147819 */ /* 0x000fe200000006ff */
[----:B-1----:R-:W-:Y:S01]  /*0b40*/  ULEA UR7, UR8, UR7, 0x18 ;  /* 0x0000000708077291 */ /* 0x002fe2000f8ec0ff */
[----:B------:R-:W-:Y:S01]  /*0b50*/  MOV R23, UR12 ;  /* 0x0000000c00177c02 */ /* 0x000fe20008000f00 */
[----:B------:R-:W-:Y:S01]  /*0b60*/  IMAD.WIDE R24, R25, 0x4, R28 ;  /* 0x0000000419187825 */ /* 0x000fe200078e021c */
[----:B------:R-:W-:Y:S02]  /*0b70*/  LOP3.LUT R20, R20, 0x3e0, RZ, 0xc0, !PT ;  /* 0x000003e014147812 */ /* 0x000fe400078ec0ff */
[----:B------:R-:W-:Y:S02]  /*0b80*/  MOV R21, UR12 ;  /* 0x0000000c00157c02 */ /* 0x000fe40008000f00 */
[----:B------:R-:W-:Y:S01]  /*0b90*/  IADD3 R20, PT, PT, R20, UR7, RZ ;  /* 0x0000000714147c10 */ /* 0x000fe2000fffe0ff */
[----:B------:R-:W-:Y:S01]  /*0ba0*/  IMAD.WIDE R22, R23, 0x4, R24 ;  /* 0x0000000417167825 */ /* 0x000fe200078e0218 */
[----:B------:R-:W-:-:S02]  /*0bb0*/  MOV R31, UR12 ;  /* 0x0000000c001f7c02 */ /* 0x000fc40008000f00 */
[----:B------:R-:W-:Y:S01]  /*0bc0*/  LEA R34, R3, R20, 0x2 ;  /* 0x0000001403227211 */ /* 0x000fe200078e10ff */
[----:B------:R-:W-:Y:S01]  /*0bd0*/  IMAD.WIDE R20, R21, 0x4, R22 ;  /* 0x0000000415147825 */ /* 0x000fe200078e0216 */
[----:B------:R-:W-:Y:S01]  /*0be0*/  UIADD3 UR8, UPT, UPT, UR13, -0x8, URZ ;  /* 0xfffffff80d087890 */ /* 0x000fe2000fffe0ff */
[----:B------:R-:W-:Y:S02]  /*0bf0*/  MOV R27, UR12 ;  /* 0x0000000c001b7c02 */ /* 0x000fe40008000f00 */
[----:B------:R-:W-:Y:S01]  /*0c00*/  IMAD.WIDE R30, R31, 0x4, R20 ;  /* 0x000000041f1e7825 */ /* 0x000fe200078e0214 */
[----:B------:R-:W-:Y:S02]  /*0c10*/  UIMAD UR8, UR8, UR12, URZ ;  /* 0x0000000c080872a4 */ /* 0x000fe4000f8e02ff */
[----:B------:R-:W-:Y:S02]  /*0c20*/  MOV R71, UR12 ;  /* 0x0000000c00477c02 */ /* 0x000fe40008000f00 */
[----:B------:R-:W-:Y:S01]  /*0c30*/  UIADD3 UR8, UP0, UPT, UR8, UR12, URZ ;  /* 0x0000000c08087290 */ /* 0x000fe2000ff1e0ff */
[----:B------:R-:W-:-:S03]  /*0c40*/  IMAD.WIDE R26, R27, 0x4, R30 ;  /* 0x000000041b1a7825 */ /* 0x000fc600078e021e */
[----:B------:R-:W-:Y:S01]  /*0c50*/  ULEA.HI.X.SX32 UR9, UR12, URZ, 0x1, UP0 ;  /* 0x000000ff0c097291 */ /* 0x000fe200080f0eff */
[----:B------:R-:W-:-:S05]  /*0c60*/  IMAD.WIDE R70, R71, 0x4, R26 ;  /* 0x0000000447467825 */ /* 0x000fca00078e021a */
[----:B------:R-:W-:Y:S01]  /*0c70*/  MOV R36, UR9 ;  /* 0x0000000900247c02 */ /* 0x000fe20008000f00 */
[----:B--2---:R-:W-:Y:S04]  /*0c80*/  STS [R34+0x400], R35 ;  /* 0x0004002322007388 */ /* 0x004fe80000000800 */
[----:B---3--:R-:W-:Y:S04]  /*0c90*/  STS [R34+0x800], R37 ;  /* 0x0008002522007388 */ /* 0x008fe80000000800 */
[----:B-----5:R0:W-:Y:S04]  /*0ca0*/  STS [R34], R33 ;  /* 0x0000002122007388 */ /* 0x0201e80000000800 */
[----:B------:R-:W-:Y:S04]  /*0cb0*/  STS [R34+0x1800], R53 ;  /* 0x0018003522007388 */ /* 0x000fe80000000800 */
[----:B------:R-:W-:Y:S04]  /*0cc0*/  STS [R34+0x1c00], R55 ;  /* 0x001c003722007388 */ /* 0x000fe80000000800 */
[----:B----4-:R-:W-:Y:S04]  /*0cd0*/  STS [R34+0xc00], R39 ;  /* 0x000c002722007388 */ /* 0x010fe80000000800 */
[----:B------:R-:W-:Y:S04]  /*0ce0*/  STS [R34+0x1400], R51 ;  /* 0x0014003322007388 */ /* 0x000fe80000000800 */
[----:B------:R-:W-:Y:S04]  /*0cf0*/  STS [R34+0x1000], R49 ;  /* 0x0010003122007388 */ /* 0x000fe80000000800 */
[----:B------:R-:W-:Y:S04]  /*0d00*/  STS [R34+0x2800], R65 ;  /* 0x0028004122007388 */ /* 0x000fe80000000800 */
[----:B------:R-:W-:Y:S04]  /*0d10*/  STS [R34+0x2c00], R67 ;  /* 0x002c004322007388 */ /* 0x000fe80000000800 */
[----:B------:R1:W-:Y:S04]  /*0d20*/  STS [R34+0x3000], R69 ;  /* 0x0030004522007388 */ /* 0x0003e80000000800 */
[----:B------:R-:W-:Y:S04]  /*0d30*/  STS [R34+0x2000], R61 ;  /* 0x0020003d22007388 */ /* 0x000fe80000000800 */
[----:B------:R-:W-:Y:S04]  /*0d40*/  STS [R34+0x2400], R63 ;  /* 0x0024003f22007388 */ /* 0x000fe80000000800 */
[----:B------:R-:W-:Y:S04]  /*0d50*/  STS [R34+0x3800], R79 ;  /* 0x0038004f22007388 */ /* 0x000fe80000000800 */
[----:B------:R-:W-:Y:S04]  /*0d60*/  STS [R34+0x3400], R77 ;  /* 0x0034004d22007388 */ /* 0x000fe80000000800 */
[----:B------:R2:W-:Y:S01]  /*0d70*/  STS [R34+0x3c00], R197 ;  /* 0x003c00c522007388 */ /* 0x0005e20000000800 */
[----:B------:R-:W-:Y:S01]  /*0d80*/  BAR.SYNC.DEFER_BLOCKING 0x0 ;  /* 0x0000000000007b1d */ /* 0x000fe20000010000 */
[----:B0-----:R-:W-:-:S02]  /*0d90*/  MOV R33, UR8 ;  /* 0x0000000800217c02 */ /* 0x001fc40008000f00 */
[----:B------:R-:W-:Y:S02]  /*0da0*/  MOV R35, UR8 ;  /* 0x0000000800237c02 */ /* 0x000fe40008000f00 */
[----:B------:R-:W-:-:S04]  /*0db0*/  LEA R32, P0, R33, R70, 0x2 ;  /* 0x0000004621207211 */ /* 0x000fc800078010ff */
[----:B------:R-:W-:Y:S02]  /*0dc0*/  LEA.HI.X R33, R35, R71, R36, 0x2, P0 ;  /* 0x0000004723217211 */ /* 0x000fe400000f1424 */
[----:B------:R-:W-:-:S05]  /*0dd0*/  MOV R35, UR12 ;  /* 0x0000000c00237c02 */ /* 0x000fca0008000f00 */
[C---:B-1----:R-:W-:Y:S01]  /*0de0*/  IMAD.WIDE R68, R35.reuse, 0x4, R32 ;  /* 0x0000000423447825 */ /* 0x042fe200078e0220 */
[----:B------:R-:W3:Y:S04]  /*0df0*/  LDG.E R44, desc[UR10][R46.64] ;  /* 0x0000000a2e2c7981 */ /* 0x000ee8000c1e1900 */
[----:B------:R-:W4:Y:S04]  /*0e00*/  LDG.E R55, desc[UR10][R32.64] ;  /* 0x0000000a20377981 */ /* 0x000f28000c1e1900 */
[----:B------:R-:W5:Y:S04]  /*0e10*/  LDG.E R53, desc[UR10][R32.64+0x80] ;  /* 0x0000800a20357981 */ /* 0x000f68000c1e1900 */
[----:B------:R-:W5:Y:S04]  /*0e20*/  LDG.E R46, desc[UR10][R46.64+0x80] ;  /* 0x0000800a2e2e7981 */ /* 0x000f68000c1e1900 */
[----:B------:R-:W5:Y:S04]  /*0e30*/  LDG.E R52, desc[UR10][R28.64+0x80] ;  /* 0x0000800a1c347981 */ /* 0x000f68000c1e1900 */
[----:B------:R-:W5:Y:S04]  /*0e40*/  LDG.E R51, desc[UR10][R68.64] ;  /* 0x0000000a44337981 */ /* 0x000f68000c1e1900 */
[----:B------:R-:W5:Y:S04]  /*0e50*/  LDG.E R54, desc[UR10][R28.64] ;  /* 0x0000000a1c367981 */ /* 0x000f68000c1e1900 */
[----:B------:R0:W5:Y:S04]  /*0e60*/  LDG.E R49, desc[UR10][R68.64+0x80] ;  /* 0x0000800a44317981 */ /* 0x000168000c1e1900 */
[----:B------:R-:W5:Y:S04]  /*0e70*/  LDG.E R50, desc[UR10][R24.64] ;  /* 0x0000000a18327981 */ /* 0x000f68000c1e1900 */
[----:B------:R-:W5:Y:S01]  /*0e80*/  LDG.E R48, desc[UR10][R24.64+0x80] ;  /* 0x0000800a18307981 */ /* 0x000f62000c1e1900 */
[----:B0-----:R-:W-:-:S03]  /*0e90*/  IMAD.WIDE R68, R35, 0x4, R68 ;  /* 0x0000000423447825 */ /* 0x001fc600078e0244 */
[----:B------:R-:W5:Y:S04]  /*0ea0*/  LDG.E R36, desc[UR10][R22.64+0x80] ;  /* 0x0000800a16247981 */ /* 0x000f68000c1e1900 */
[----:B------:R-:W5:Y:S04]  /*0eb0*/  LDG.E R47, desc[UR10][R68.64] ;  /* 0x0000000a442f7981 */ /* 0x000f68000c1e1900 */
[----:B------:R0:W5:Y:S04]  /*0ec0*/  LDG.E R38, desc[UR10][R68.64+0x80] ;  /* 0x0000800a44267981 */ /* 0x000168000c1e1900 */
[----:B------:R1:W5:Y:S01]  /*0ed0*/  LDG.E R37, desc[UR10][R22.64] ;  /* 0x0000000a16257981 */ /* 0x000362000c1e1900 */
[----:B------:R-:W-:-:S03]  /*0ee0*/  LEA R3, R3, UR7, 0xb ;  /* 0x0000000703037c11 */ /* 0x000fc6000f8e58ff */
[----:B--2---:R-:W2:Y:S01]  /*0ef0*/  LDG.E R34, desc[UR10][R20.64+0x80] ;  /* 0x0000800a14227981 */ /* 0x004ea2000c1e1900 */
[----:B0-----:R-:W-:-:S03]  /*0f00*/  IMAD.WIDE R68, R35, 0x4, R68 ;  /* 0x0000000423447825 */ /* 0x001fc600078e0244 */
[----:B------:R-:W3:Y:S04]  /*0f10*/  LDS.128 R60, [R3] ;  /* 0x00000000033c7984 */ /* 0x000ee80000000c00 */
[----:B------:R-:W2:Y:S04]  /*0f20*/  LDG.E R40, desc[UR10][R68.64] ;  /* 0x0000000a44287981 */ /* 0x000ea8000c1e1900 */
[----:B------:R0:W2:Y:S01]  /*0f30*/  LDG.E R39, desc[UR10][R68.64+0x80] ;  /* 0x0000800a44277981 */ /* 0x0000a2000c1e1900 */
[----:B------:R-:W-:-:S03]  /*0f40*/  MOV R25, UR12 ;  /* 0x0000000c00197c02 */ /* 0x000fc60008000f00 */
[----:B------:R-:W5:Y:S01]  /*0f50*/  LDS.128 R64, [R3+0x20] ;  /* 0x0000200003407984 */ /* 0x000f620000000c00 */
[----:B-1----:R-:W-:-:S03]  /*0f60*/  MOV R23, UR12 ;  /* 0x0000000c00177c02 */ /* 0x002fc60008000f00 */
[----:B------:R1:W2:Y:S01]  /*0f70*/  LDG.E R35, desc[UR10][R20.64] ;  /* 0x0000000a14237981 */ /* 0x0002a2000c1e1900 */
[----:B0-----:R-:W-:-:S03]  /*0f80*/  IMAD.WIDE R68, R25, 0x4, R68 ;  /* 0x0000000419447825 */ /* 0x001fc600078e0244 */
[----:B------:R-:W2:Y:S01]  /*0f90*/  LDG.E R33, desc[UR10][R30.64] ;  /* 0x0000000a1e217981 */ /* 0x000ea2000c1e1900 */
[----:B------:R-:W-:-:S03]  /*0fa0*/  IMAD.WIDE R24, R25, 0x4, R68 ;  /* 0x0000000419187825 */ /* 0x000fc600078e0244 */
[----:B------:R-:W2:Y:S04]  /*0fb0*/  LDG.E R22, desc[UR10][R70.64+0x80] ;  /* 0x0000800a46167981 */ /* 0x000ea8000c1e1900 */
[----:B------:R-:W2:Y:S01]  /*0fc0*/  LDG.E R32, desc[UR10][R68.64] ;  /* 0x0000000a44207981 */ /* 0x000ea2000c1e1900 */
[----:B-1----:R-:W-:-:S03]  /*0fd0*/  IMAD.WIDE R20, R23, 0x4, R24 ;  /* 0x0000000417147825 */ /* 0x002fc600078e0218 */
[----:B------:R-:W2:Y:S04]  /*0fe0*/  LDG.E R30, desc[UR10][R30.64+0x80] ;  /* 0x0000800a1e1e7981 */ /* 0x000ea8000c1e1900 */
[----:B------:R-:W2:Y:S01]  /*0ff0*/  LDG.E R23, desc[UR10][R70.64] ;  /* 0x0000000a46177981 */ /* 0x000ea2000c1e1900 */
[----:B------:R-:W-:-:S03]  /*1000*/  MOV R77, UR12 ;  /* 0x0000000c004d7c02 */ /* 0x000fc60008000f00 */
[----:B------:R-:W2:Y:S04]  /*1010*/  LDG.E R29, desc[UR10][R26.64] ;  /* 0x0000000a1a1d7981 */ /* 0x000ea8000c1e1900 */
[----:B------:R0:W2:Y:S01]  /*1020*/  LDG.E R31, desc[UR10][R68.64+0x80] ;  /* 0x0000800a441f7981 */ /* 0x0000a2000c1e1900 */
[----:B------:R-:W-:-:S03]  /*1030*/  IMAD.WIDE R76, R77, 0x4, R20 ;  /* 0x000000044d4c7825 */ /* 0x000fc600078e0214 */
[----:B------:R-:W2:Y:S04]  /*1040*/  LDG.E R28, desc[UR10][R24.64] ;  /* 0x0000000a181c7981 */ /* 0x000ea8000c1e1900 */
[----:B------:R-:W2:Y:S04]  /*1050*/  LDG.E R26, desc[UR10][R26.64+0x80] ;  /* 0x0000800a1a1a7981 */ /* 0x000ea8000c1e1900 */
[----:B0-----:R-:W0:Y:S04]  /*1060*/  LDS.128 R68, [R3+0x40] ;  /* 0x0000400003447984 */ /* 0x001e280000000c00 */
[----:B------:R-:W2:Y:S04]  /*1070*/  LDG.E R27, desc[UR10][R24.64+0x80] ;  /* 0x0000800a181b7981 */ /* 0x000ea8000c1e1900 */
[----:B------:R-:W2:Y:S04]  /*1080*/  LDG.E R25, desc[UR10][R20.64] ;  /* 0x0000000a14197981 */ /* 0x000ea8000c1e1900 */
[----:B------:R-:W2:Y:S04]  /*1090*/  LDG.E R24, desc[UR10][R20.64+0x80] ;  /* 0x0000800a14187981 */ /* 0x000ea8000c1e1900 */
[----:B------:R-:W2:Y:S04]  /*10a0*/  LDG.E R21, desc[UR10][R76.64] ;  /* 0x0000000a4c157981 */ /* 0x000ea8000c1e1900 */
[----:B------:R1:W2:Y:S01]  /*10b0*/  LDG.E R20, desc[UR10][R76.64+0x80] ;  /* 0x0000800a4c147981 */ /* 0x0002a2000c1e1900 */
[----:B---3--:R-:W-:Y:S01]  /*10c0*/  FFMA R79, R44, R60, R72 ;  /* 0x0000003c2c4f7223 */ /* 0x008fe20000000048 */
[C---:B----4-:R-:W-:Y:S01]  /*10d0*/  FFMA R74, R60.reuse, R55, R74 ;  /* 0x000000373c4a7223 */ /* 0x050fe2000000004a */
[C---:B-----5:R-:W-:Y:S01]  /*10e0*/  FFMA R73, R60.reuse, R46, R73 ;  /* 0x0000002e3c497223 */ /* 0x060fe20000000049 */
[----:B------:R-:W-:-:S03]  /*10f0*/  FFMA R60, R60, R53, R75 ;  /* 0x000000353c3c7223 */ /* 0x000fc6000000004b */
[-C--:B------:R-:W-:Y:S01]  /*1100*/  FFMA R197, R52, R61.reuse, R73 ;  /* 0x0000003d34c57223 */ /* 0x080fe20000000049 */
[-C--:B------:R-:W-:Y:S02]  /*1110*/  FFMA R78, R51, R61.reuse, R74 ;  /* 0x0000003d334e7223 */ /* 0x080fe4000000004a */
[----:B------:R-:W3:Y:S01]  /*1120*/  LDS.128 R72, [R3+0x60] ;  /* 0x0000600003487984 */ /* 0x000ee20000000c00 */
[----:B------:R-:W-:Y:S01]  /*1130*/  FFMA R81, R64, R46, R81 ;  /* 0x0000002e40517223 */ /* 0x000fe20000000051 */
[----:B------:R-:W-:Y:S01]  /*1140*/  FFMA R79, R54, R61, R79 ;  /* 0x0000003d364f7223 */ /* 0x000fe2000000004f */
[----:B------:R-:W-:Y:S01]  /*1150*/  FFMA R82, R64, R55, R82 ;  /* 0x0000003740527223 */ /* 0x000fe20000000052 */
[----:B------:R-:W-:Y:S01]  /*1160*/  FFMA R199, R49, R61, R60 ;  /* 0x0000003d31c77223 */ /* 0x000fe2000000003c */
[----:B------:R-:W-:Y:S01]  /*1170*/  FFMA R61, R44, R64, R80 ;  /* 0x000000402c3d7223 */ /* 0x000fe20000000050 */
[----:B------:R-:W-:Y:S01]  /*1180*/  FFMA R64, R64, R53, R83 ;  /* 0x0000003540407223 */ /* 0x000fe20000000053 */
[-C--:B------:R-:W-:Y:S01]  /*1190*/  FFMA R81, R52, R65.reuse, R81 ;  /* 0x0000004134517223 */ /* 0x080fe20000000051 */
[-C--:B------:R-:W-:Y:S01]  /*11a0*/  FFMA R82, R51, R65.reuse, R82 ;  /* 0x0000004133527223 */ /* 0x080fe20000000052 */
[----:B------:R-:W-:Y:S01]  /*11b0*/  FFMA R61, R54, R65, R61 ;  /* 0x00000041363d7223 */ /* 0x000fe2000000003d */
[----:B------:R-:W-:Y:S01]  /*11c0*/  FFMA R198, R50, R62, R79 ;  /* 0x0000003e32c67223 */ /* 0x000fe2000000004f */
[----:B------:R-:W-:-:S02]  /*11d0*/  FFMA R81, R48, R66, R81 ;  /* 0x0000004230517223 */ /* 0x000fc40000000051 */
[----:B------:R-:W-:Y:S01]  /*11e0*/  FFMA R80, R50, R66, R61 ;  /* 0x0000004232507223 */ /* 0x000fe2000000003d */
[C---:B------:R-:W-:Y:S02]  /*11f0*/  FFMA R83, R47.reuse, R62, R78 ;  /* 0x0000003e2f537223 */ /* 0x040fe4000000004e */
[----:B-1----:R-:W1:Y:S01]  /*1200*/  LDS.128 R76, [R3+0x80] ;  /* 0x00008000034c7984 */ /* 0x002e620000000c00 */
[----:B------:R-:W-:Y:S01]  /*1210*/  FFMA R61, R47, R66, R82 ;  /* 0x000000422f3d7223 */ /* 0x000fe20000000052 */
[----:B------:R-:W-:Y:S01]  /*1220*/  FFMA R82, R36, R67, R81 ;  /* 0x0000004324527223 */ /* 0x000fe20000000051 */
[-C--:B------:R-:W-:Y:S01]  /*1230*/  FFMA R197, R48, R62.reuse, R197 ;  /* 0x0000003e30c57223 */ /* 0x080fe200000000c5 */
[----:B------:R-:W-:Y:S01]  /*1240*/  FFMA R65, R49, R65, R64 ;  /* 0x0000004131417223 */ /* 0x000fe20000000040 */
[----:B------:R-:W-:Y:S01]  /*1250*/  FFMA R62, R38, R62, R199 ;  /* 0x0000003e263e7223 */ /* 0x000fe200000000c7 */
[C---:B0-----:R-:W-:Y:S01]  /*1260*/  FFMA R85, R68.reuse, R46, R85 ;  /* 0x0000002e44557223 */ /* 0x041fe20000000055 */
[----:B------:R-:W-:Y:S01]  /*1270*/  FFMA R86, R68, R55, R86 ;  /* 0x0000003744567223 */ /* 0x000fe20000000056 */
[----:B------:R-:W-:Y:S01]  /*1280*/  FFMA R66, R38, R66, R65 ;  /* 0x0000004226427223 */ /* 0x000fe20000000041 */
[-C--:B------:R-:W-:Y:S01]  /*1290*/  FFMA R198, R37, R63.reuse, R198 ;  /* 0x0000003f25c67223 */ /* 0x080fe200000000c6 */
[----:B------:R-:W-:Y:S01]  /*12a0*/  FFMA R197, R36, R63, R197 ;  /* 0x0000003f24c57223 */ /* 0x000fe200000000c5 */
[----:B--2---:R-:W-:Y:S01]  /*12b0*/  FFMA R81, R40, R67, R61 ;  /* 0x0000004328517223 */ /* 0x004fe2000000003d */
[----:B------:R-:W-:Y:S01]  /*12c0*/  FFMA R61, R44, R68, R84 ;  /* 0x000000442c3d7223 */ /* 0x000fe20000000054 */
[-C--:B------:R-:W-:Y:S01]  /*12d0*/  FFMA R196, R40, R63.reuse, R83 ;  /* 0x0000003f28c47223 */ /* 0x080fe20000000053 */
[----:B------:R-:W-:-:S02]  /*12e0*/  FFMA R199, R39, R63, R62 ;  /* 0x0000003f27c77223 */ /* 0x000fc4000000003e */
[-C--:B------:R-:W-:Y:S01]  /*12f0*/  FFMA R65, R54, R69.reuse, R61 ;  /* 0x0000004536417223 */ /* 0x080fe2000000003d */
[-C--:B------:R-:W-:Y:S01]  /*1300*/  FFMA R85, R52, R69.reuse, R85 ;  /* 0x0000004534557223 */ /* 0x080fe20000000055 */
[----:B------:R-:W0:Y:S01]  /*1310*/  LDS.128 R60, [R3+0xa0] ;  /* 0x0000a000033c7984 */ /* 0x000e220000000c00 */
[----:B------:R-:W-:Y:S01]  /*1320*/  FFMA R86, R51, R69, R86 ;  /* 0x0000004533567223 */ /* 0x000fe20000000056 */
[-C--:B------:R-:W-:Y:S01]  /*1330*/  FFMA R84, R50, R70.reuse, R65 ;  /* 0x0000004632547223 */ /* 0x080fe20000000041 */
[-C--:B------:R-:W-:Y:S01]  /*1340*/  FFMA R85, R48, R70.reuse, R85 ;  /* 0x0000004630557223 */ /* 0x080fe20000000055 */
[----:B------:R-:W-:Y:S01]  /*1350*/  FFMA R68, R68, R53, R87 ;  /* 0x0000003544447223 */ /* 0x000fe20000000057 */
[----:B------:R-:W-:Y:S02]  /*1360*/  FFMA R65, R47, R70, R86 ;  /* 0x000000462f417223 */ /* 0x000fe40000000056 */
[----:B------:R-:W-:Y:S01]  /*1370*/  FFMA R86, R36, R71, R85 ;  /* 0x0000004724567223 */ /* 0x000fe20000000055 */
[----:B------:R-:W-:Y:S01]  /*1380*/  FFMA R69, R49, R69, R68 ;  /* 0x0000004531457223 */ /* 0x000fe20000000044 */
[----:B------:R-:W-:Y:S01]  /*1390*/  FFMA R85, R40, R71, R65 ;  /* 0x0000004728557223 */ /* 0x000fe20000000041 */
[----:B---3--:R-:W-:Y:S01]  /*13a0*/  FFMA R65, R44, R72, R88 ;  /* 0x000000482c417223 */ /* 0x008fe20000000058 */
[C---:B------:R-:W-:Y:S01]  /*13b0*/  FFMA R89, R72.reuse, R46, R89 ;  /* 0x0000002e48597223 */ /* 0x040fe20000000059 */
[----:B------:R-:W-:Y:S01]  /*13c0*/  FFMA R90, R72, R55, R90 ;  /* 0x00000037485a7223 */ /* 0x000fe2000000005a */
[----:B------:R-:W-:Y:S01]  /*13d0*/  FFMA R70, R38, R70, R69 ;  /* 0x0000004626467223 */ /* 0x000fe20000000045 */
[-C--:B------:R-:W-:Y:S01]  /*13e0*/  FFMA R80, R37, R67.reuse, R80 ;  /* 0x0000004325507223 */ /* 0x080fe20000000050 */
[----:B------:R-:W-:Y:S01]  /*13f0*/  FFMA R83, R39, R67, R66 ;  /* 0x0000004327537223 */ /* 0x000fe20000000042 */
[-C--:B------:R-:W-:Y:S01]  /*1400*/  FFMA R69, R54, R73.reuse, R65 ;  /* 0x0000004936457223 */ /* 0x080fe20000000041 */
[-C--:B------:R-:W-:Y:S01]  /*1410*/  FFMA R89, R52, R73.reuse, R89 ;  /* 0x0000004934597223 */ /* 0x080fe20000000059 */
[----:B------:R-:W-:Y:S01]  /*1420*/  FFMA R90, R51, R73, R90 ;  /* 0x00000049335a7223 */ /* 0x000fe2000000005a */
[----:B------:R-:W2:Y:S01]  /*1430*/  LDS.128 R64, [R3+0xc0] ;  /* 0x0000c00003407984 */ /* 0x000ea20000000c00 */
[----:B------:R-:W-:Y:S01]  /*1440*/  FFMA R72, R72, R53, R91 ;  /* 0x0000003548487223 */ /* 0x000fe2000000005b */
[-C--:B------:R-:W-:Y:S01]  /*1450*/  FFMA R88, R50, R74.reuse, R69 ;  /* 0x0000004a32587223 */ /* 0x080fe20000000045 */
[-C--:B------:R-:W-:Y:S01]  /*1460*/  FFMA R89, R48, R74.reuse, R89 ;  /* 0x0000004a30597223 */ /* 0x080fe20000000059 */
[----:B------:R-:W-:Y:S01]  /*1470*/  FFMA R69, R47, R74, R90 ;  /* 0x0000004a2f457223 */ /* 0x000fe2000000005a */
[----:B------:R-:W-:-:S02]  /*1480*/  FFMA R73, R49, R73, R72 ;  /* 0x0000004931497223 */ /* 0x000fc40000000048 */
[-C--:B------:R-:W-:Y:S01]  /*1490*/  FFMA R90, R36, R75.reuse, R89 ;  /* 0x0000004b245a7223 */ /* 0x080fe20000000059 */
[----:B------:R-:W-:Y:S01]  /*14a0*/  FFMA R89, R40, R75, R69 ;  /* 0x0000004b28597223 */ /* 0x000fe20000000045 */
[----:B-1----:R-:W-:Y:S01]  /*14b0*/  FFMA R69, R44, R76, R188 ;  /* 0x0000004c2c457223 */ /* 0x002fe200000000bc */
[-C--:B------:R-:W-:Y:S01]  /*14c0*/  FFMA R84, R37, R71.reuse, R84 ;  /* 0x0000004725547223 */ /* 0x080fe20000000054 */
[----:B------:R-:W-:Y:S01]  /*14d0*/  FFMA R87, R39, R71, R70 ;  /* 0x0000004727577223 */ /* 0x000fe20000000046 */
[----:B------:R-:W-:Y:S01]  /*14e0*/  FFMA R74, R38, R74, R73 ;  /* 0x0000004a264a7223 */ /* 0x000fe20000000049 */
[C---:B------:R-:W-:Y:S01]  /*14f0*/  FFMA R192, R76.reuse, R55, R192 ;  /* 0x000000374cc07223 */ /* 0x040fe200000000c0 */
        /* <DEDUP_REMOVED lines=8> */
[-C--:B------:R-:W-:Y:S01]  /*1580*/  FFMA R76, R50, R78.reuse, R73 ;  /* 0x0000004e324c7223 */ /* 0x080fe20000000049 */
[----:B------:R-:W1:Y:S01]  /*1590*/  LDS.128 R68, [R3+0xe0] ;  /* 0x0000e00003447984 */ /* 0x000e620000000c00 */
[-C--:B------:R-:W-:Y:S01]  /*15a0*/  FFMA R73, R47, R78.reuse, R192 ;  /* 0x0000004e2f497223 */ /* 0x080fe200000000c0 */
[-C--:B------:R-:W-:Y:S01]  /*15b0*/  FFMA R72, R38, R78.reuse, R77 ;  /* 0x0000004e26487223 */ /* 0x080fe2000000004d */
[----:B------:R-:W-:-:S02]  /*15c0*/  FFMA R75, R48, R78, R75 ;  /* 0x0000004e304b7223 */ /* 0x000fc4000000004b */
[----:B------:R-:W-:Y:S01]  /*15d0*/  FFMA R77, R40, R79, R73 ;  /* 0x0000004f284d7223 */ /* 0x000fe20000000049 */
[----:B0-----:R-:W-:Y:S01]  /*15e0*/  FFMA R73, R44, R60, R92 ;  /* 0x0000003c2c497223 */ /* 0x001fe2000000005c */
[C---:B------:R-:W-:Y:S01]  /*15f0*/  FFMA R93, R60.reuse, R46, R93 ;  /* 0x0000002e3c5d7223 */ /* 0x040fe2000000005d */
[----:B------:R-:W-:Y:S01]  /*1600*/  FFMA R94, R60, R55, R94 ;  /* 0x000000373c5e7223 */ /* 0x000fe2000000005e */
[-C--:B------:R-:W-:Y:S01]  /*1610*/  FFMA R76, R37, R79.reuse, R76 ;  /* 0x0000004f254c7223 */ /* 0x080fe2000000004c */
[----:B------:R-:W-:Y:S01]  /*1620*/  FFMA R78, R36, R79, R75 ;  /* 0x0000004f244e7223 */ /* 0x000fe2000000004b */
[----:B------:R-:W-:Y:S01]  /*1630*/  FFMA R60, R60, R53, R95 ;  /* 0x000000353c3c7223 */ /* 0x000fe2000000005f */
[----:B------:R-:W-:Y:S01]  /*1640*/  FFMA R79, R39, R79, R72 ;  /* 0x0000004f274f7223 */ /* 0x000fe20000000048 */
[-C--:B------:R-:W-:Y:S02]  /*1650*/  FFMA R95, R54, R61.reuse, R73 ;  /* 0x0000003d365f7223 */ /* 0x080fe40000000049 */
[----:B------:R-:W0:Y:S01]  /*1660*/  LDS.128 R72, [R3+0x100] ;  /* 0x0001000003487984 */ /* 0x000e220000000c00 */
[-C--:B------:R-:W-:Y:S01]  /*1670*/  FFMA R93, R52, R61.reuse, R93 ;  /* 0x0000003d345d7223 */ /* 0x080fe2000000005d */
[-C--:B------:R-:W-:Y:S01]  /*1680*/  FFMA R94, R51, R61.reuse, R94 ;  /* 0x0000003d335e7223 */ /* 0x080fe2000000005e */
[----:B------:R-:W-:Y:S01]  /*1690*/  FFMA R61, R49, R61, R60 ;  /* 0x0000003d313d7223 */ /* 0x000fe2000000003c */
[-C--:B------:R-:W-:Y:S01]  /*16a0*/  FFMA R92, R50, R62.reuse, R95 ;  /* 0x0000003e325c7223 */ /* 0x080fe2000000005f */
[-C--:B------:R-:W-:Y:S01]  /*16b0*/  FFMA R93, R48, R62.reuse, R93 ;  /* 0x0000003e305d7223 */ /* 0x080fe2000000005d */
[-C--:B------:R-:W-:Y:S01]  /*16c0*/  FFMA R95, R47, R62.reuse, R94 ;  /* 0x0000003e2f5f7223 */ /* 0x080fe2000000005e */
[----:B------:R-:W-:Y:S01]  /*16d0*/  FFMA R62, R38, R62, R61 ;  /* 0x0000003e263e7223 */ /* 0x000fe2000000003d */
[----:B--2---:R-:W-:Y:S01]  /*16e0*/  FFMA R61, R44, R64, R96 ;  /* 0x000000402c3d7223 */ /* 0x004fe20000000060 */
[----:B------:R-:W-:Y:S01]  /*16f0*/  FFMA R94, R36, R63, R93 ;  /* 0x0000003f245e7223 */ /* 0x000fe2000000005d */
[C---:B------:R-:W-:Y:S01]  /*1700*/  FFMA R97, R64.reuse, R46, R97 ;  /* 0x0000002e40617223 */ /* 0x040fe20000000061 */
[----:B------:R-:W-:Y:S01]  /*1710*/  FFMA R98, R64, R55, R98 ;  /* 0x0000003740627223 */ /* 0x000fe20000000062 */
[----:B------:R-:W-:Y:S01]  /*1720*/  FFMA R93, R40, R63, R95 ;  /* 0x0000003f285d7223 */ /* 0x000fe2000000005f */
[----:B------:R-:W-:Y:S01]  /*1730*/  FFMA R64, R64, R53, R99 ;  /* 0x0000003540407223 */ /* 0x000fe20000000063 */
[-C--:B------:R-:W-:Y:S01]  /*1740*/  FFMA R92, R37, R63.reuse, R92 ;  /* 0x0000003f255c7223 */ /* 0x080fe2000000005c */
[----:B------:R-:W-:Y:S01]  /*1750*/  FFMA R95, R39, R63, R62 ;  /* 0x0000003f275f7223 */ /* 0x000fe2000000003e */
[----:B------:R-:W-:-:S02]  /*1760*/  FFMA R99, R54, R65, R61 ;  /* 0x0000004136637223 */ /* 0x000fc4000000003d */
[----:B------:R-:W2:Y:S01]  /*1770*/  LDS.128 R60, [R3+0x120] ;  /* 0x00012000033c7984 */ /* 0x000ea20000000c00 */
[-C--:B------:R-:W-:Y:S01]  /*1780*/  FFMA R97, R52, R65.reuse, R97 ;  /* 0x0000004134617223 */ /* 0x080fe20000000061 */
[-C--:B------:R-:W-:Y:S01]  /*1790*/  FFMA R98, R51, R65.reuse, R98 ;  /* 0x0000004133627223 */ /* 0x080fe20000000062 */
[----:B------:R-:W-:Y:S01]  /*17a0*/  FFMA R65, R49, R65, R64 ;  /* 0x0000004131417223 */ /* 0x000fe20000000040 */
[-C--:B------:R-:W-:Y:S01]  /*17b0*/  FFMA R96, R50, R66.reuse, R99 ;  /* 0x0000004232607223 */ /* 0x080fe20000000063 */
[-C--:B------:R-:W-:Y:S01]  /*17c0*/  FFMA R97, R48, R66.reuse, R97 ;  /* 0x0000004230617223 */ /* 0x080fe20000000061 */
[-C--:B------:R-:W-:Y:S01]  /*17d0*/  FFMA R99, R47, R66.reuse, R98 ;  /* 0x000000422f637223 */ /* 0x080fe20000000062 */
[----:B------:R-:W-:Y:S01]  /*17e0*/  FFMA R66, R38, R66, R65 ;  /* 0x0000004226427223 */ /* 0x000fe20000000041 */
[----:B-1----:R-:W-:Y:S01]  /*17f0*/  FFMA R65, R44, R68, R100 ;  /* 0x000000442c417223 */ /* 0x002fe20000000064 */
[C---:B------:R-:W-:Y:S01]  /*1800*/  FFMA R101, R68.reuse, R46, R101 ;  /* 0x0000002e44657223 */ /* 0x040fe20000000065 */
[C---:B------:R-:W-:Y:S01]  /*1810*/  FFMA R102, R68.reuse, R55, R102 ;  /* 0x0000003744667223 */ /* 0x040fe20000000066 */
[----:B------:R-:W-:Y:S01]  /*1820*/  FFMA R68, R68, R53, R103 ;  /* 0x0000003544447223 */ /* 0x000fe20000000067 */
[-C--:B------:R-:W-:Y:S01]  /*1830*/  FFMA R98, R36, R67.reuse, R97 ;  /* 0x0000004324627223 */ /* 0x080fe20000000061 */
[----:B------:R-:W-:Y:S01]  /*1840*/  FFMA R97, R40, R67, R99 ;  /* 0x0000004328617223 */ /* 0x000fe20000000063 */
[----:B------:R-:W-:Y:S01]  /*1850*/  FFMA R103, R54, R69, R65 ;  /* 0x0000004536677223 */ /* 0x000fe20000000041 */
[-C--:B------:R-:W-:Y:S01]  /*1860*/  FFMA R96, R37, R67.reuse, R96 ;  /* 0x0000004325607223 */ /* 0x080fe20000000060 */
[----:B------:R-:W-:Y:S01]  /*1870*/  FFMA R99, R39, R67, R66 ;  /* 0x0000004327637223 */ /* 0x000fe20000000042 */
[-C--:B------:R-:W-:Y:S01]  /*1880*/  FFMA R101, R52, R69.reuse, R101 ;  /* 0x0000004534657223 */ /* 0x080fe20000000065 */
[-C--:B------:R-:W-:Y:S01]  /*1890*/  FFMA R102, R51, R69.reuse, R102 ;  /* 0x0000004533667223 */ /* 0x080fe20000000066 */
[----:B------:R-:W-:Y:S01]  /*18a0*/  FFMA R69, R49, R69, R68 ;  /* 0x0000004531457223 */ /* 0x000fe20000000044 */
[----:B------:R-:W1:Y:S01]  /*18b0*/  LDS.128 R64, [R3+0x140] ;  /* 0x0001400003407984 */ /* 0x000e620000000c00 */
[-C--:B------:R-:W-:Y:S01]  /*18c0*/  FFMA R100, R50, R70.reuse, R103 ;  /* 0x0000004632647223 */ /* 0x080fe20000000067 */
[-C--:B------:R-:W-:Y:S01]  /*18d0*/  FFMA R101, R48, R70.reuse, R101 ;  /* 0x0000004630657223 */ /* 0x080fe20000000065 */
[-C--:B------:R-:W-:Y:S01]  /*18e0*/  FFMA R103, R47, R70.reuse, R102 ;  /* 0x000000462f677223 */ /* 0x080fe20000000066 */
[----:B------:R-:W-:Y:S01]  /*18f0*/  FFMA R70, R38, R70, R69 ;  /* 0x0000004626467223 */ /* 0x000fe20000000045 */
[----:B0-----:R-:W-:Y:S01]  /*1900*/  FFMA R69, R44, R72, R104 ;  /* 0x000000482c457223 */ /* 0x001fe20000000068 */
        /* <DEDUP_REMOVED lines=170> */
[C---:B------:R-:W-:Y:S01]  /*23b0*/  FFMA R145, R64.reuse, R46, R145 ;  /* 0x0000002e40917223 */ /* 0x040fe20000000091 */
[----:B------:R-:W-:Y:S01]  /*23c0*/  FFMA R146, R64, R55, R146 ;  /* 0x0000003740927223 */ /* 0x000fe20000000092 */
[----:B------:R-:W-:Y:S01]  /*23d0*/  FFMA R142, R40, R63, R143 ;  /* 0x0000003f288e7223 */ /* 0x000fe2000000008f */
[----:B------:R-:W-:Y:S01]  /*23e0*/  FFMA R64, R64, R53, R147 ;  /* 0x0000003540407223 */ /* 0x000fe20000000093 */
[-C--:B------:R-:W-:Y:S01]  /*23f0*/  FFMA R140, R37, R63.reuse, R140 ;  /* 0x0000003f258c7223 */ /* 0x080fe2000000008c */
        /* <DEDUP_REMOVED lines=15> */
[----:B------:R-:W-:Y:S01]  /*24f0*/  FFMA R146, R40, R67, R147 ;  /* 0x0000004328927223 */ /* 0x000fe20000000093 */
[----:B------:R-:W-:Y:S01]  /*2500*/  FFMA R151, R54, R69, R65 ;  /* 0x0000004536977223 */ /* 0x000fe20000000041 */
[-C--:B------:R-:W-:Y:S01]  /*2510*/  FFMA R144, R37, R67.reuse, R144 ;  /* 0x0000004325907223 */ /* 0x080fe20000000090 */
        /* <DEDUP_REMOVED lines=100> */
[-C--:B------:R-:W-:Y:S01]  /*2b60*/  FFMA R173, R52, R61.reuse, R173 ;  /* 0x0000003d34ad7223 */ /* 0x080fe200000000ad */
[----:B------:R-:W-:Y:S01]  /*2b70*/  FFMA R172, R51, R61, R174 ;  /* 0x0000003d33ac7223 */ /* 0x000fe200000000ae */
[----:B------:R-:W-:Y:S01]  /*2b80*/  FFMA R168, R40, R75, R171 ;  /* 0x0000004b28a87223 */ /* 0x000fe200000000ab */
        /* <DEDUP_REMOVED lines=28> */
[C---:B------:R-:W-:Y:S01]  /*2d50*/  FFMA R182, R68.reuse, R55, R182 ;  /* 0x0000003744b67223 */ /* 0x040fe200000000b6 */
[----:B------:R-:W-:Y:S01]  /*2d60*/  FFMA R68, R68, R53, R183 ;  /* 0x0000003544447223 */ /* 0x000fe200000000b7 */
[-C--:B------:R-:W-:Y:S01]  /*2d70*/  FFMA R176, R40, R67.reuse, R179 ;  /* 0x0000004328b07223 */ /* 0x080fe200000000b3 */
[-C--:B------:R-:W-:Y:S01]  /*2d80*/  FFMA R178, R37, R67.reuse, R178 ;  /* 0x0000004325b27223 */ /* 0x080fe200000000b2 */
[-C--:B------:R-:W-:Y:S01]  /*2d90*/  FFMA R177, R36, R67.reuse, R177 ;  /* 0x0000004324b17223 */ /* 0x080fe200000000b1 */
[----:B------:R-:W-:Y:S01]  /*2da0*/  FFMA R179, R39, R67, R66 ;  /* 0x0000004327b37223 */ /* 0x000fe20000000042 */
[-C--:B------:R-:W-:Y:S01]  /*2db0*/  FFMA R183, R54, R69.reuse, R65 ;  /* 0x0000004536b77223 */ /* 0x080fe20000000041 */
[-C--:B------:R-:W-:Y:S01]  /*2dc0*/  FFMA R181, R52, R69.reuse, R181 ;  /* 0x0000004534b57223 */ /* 0x080fe200000000b5 */
[-C--:B------:R-:W-:Y:S01]  /*2dd0*/  FFMA R180, R51, R69.reuse, R182 ;  /* 0x0000004533b47223 */ /* 0x080fe200000000b6 */
[----:B------:R-:W2:Y:S01]  /*2de0*/  LDS.128 R64, [R3+0x3c0] ;  /* 0x0003c00003407984 */ /* 0x000ea20000000c00 */
        /* <DEDUP_REMOVED lines=8> */
[----:B------:R-:W-:-:S02]  /*2e70*/  FFMA R183, R39, R71, R70 ;  /* 0x0000004727b77223 */ /* 0x000fc40000000046 */
[----:B------:R-:W3:Y:S01]  /*2e80*/  LDS.128 R68, [R3+0x3e0] ;  /* 0x0003e00003447984 */ /* 0x000ee20000000c00 */
[----:B-1----:R-:W-:Y:S01]  /*2e90*/  FFMA R201, R44, R72, R184 ;  /* 0x000000482cc97223 */ /* 0x002fe200000000b8 */
        /* <DEDUP_REMOVED lines=10> */
[----:B------:R-:W-:Y:S01]  /*2f40*/  FFMA R74, R38, R74, R73 ;  /* 0x0000004a264a7223 */ /* 0x000fe20000000049 */
[----:B0-----:R-:W-:Y:S01]  /*2f50*/  FFMA R72, R60, R55, R193 ;  /* 0x000000373c487223 */ /* 0x001fe200000000c1 */
[----:B------:R-:W-:Y:S01]  /*2f60*/  FFMA R189, R44, R60, R189 ;  /* 0x0000003c2cbd7223 */ /* 0x000fe200000000bd */
[-C--:B------:R-:W-:Y:S01]  /*2f70*/  FFMA R184, R40, R75.reuse, R187 ;  /* 0x0000004b28b87223 */ /* 0x080fe200000000bb */
[-C--:B------:R-:W-:Y:S01]  /*2f80*/  FFMA R186, R37, R75.reuse, R186 ;  /* 0x0000004b25ba7223 */ /* 0x080fe200000000ba */
[-C--:B------:R-:W-:Y:S01]  /*2f90*/  FFMA R185, R36, R75.reuse, R185 ;  /* 0x0000004b24b97223 */ /* 0x080fe200000000b9 */
[----:B------:R-:W-:Y:S01]  /*2fa0*/  FFMA R187, R39, R75, R74 ;  /* 0x0000004b27bb7223 */ /* 0x000fe2000000004a */
[C---:B------:R-:W-:Y:S01]  /*2fb0*/  FFMA R191, R60.reuse, R46, R191 ;  /* 0x0000002e3cbf7223 */ /* 0x040fe200000000bf */
[----:B------:R-:W-:Y:S01]  /*2fc0*/  FFMA R188, R51, R61, R72 ;  /* 0x0000003d33bc7223 */ /* 0x000fe20000000048 */
[----:B------:R-:W-:Y:S01]  /*2fd0*/  FFMA R60, R60, R53, R195 ;  /* 0x000000353c3c7223 */ /* 0x000fe200000000c3 */
[----:B------:R-:W0:Y:S01]  /*2fe0*/  LDS.128 R72, [R3+0x10] ;  /* 0x0000100003487984 */ /* 0x000e220000000c00 */
[-C--:B------:R-:W-:Y:S01]  /*2ff0*/  FFMA R189, R54, R61.reuse, R189 ;  /* 0x0000003d36bd7223 */ /* 0x080fe200000000bd */
[-C--:B------:R-:W-:Y:S01]  /*3000*/  FFMA R191, R52, R61.reuse, R191 ;  /* 0x0000003d34bf7223 */ /* 0x080fe200000000bf */
[----:B------:R-:W-:-:S02]  /*3010*/  FFMA R193, R49, R61, R60 ;  /* 0x0000003d31c17223 */ /* 0x000fc4000000003c */
[-C--:B------:R-:W-:Y:S01]  /*3020*/  FFMA R60, R50, R62.reuse, R189 ;  /* 0x0000003e323c7223 */ /* 0x080fe200000000bd */
[-C--:B------:R-:W-:Y:S01]  /*3030*/  FFMA R189, R47, R62.reuse, R188 ;  /* 0x0000003e2fbd7223 */ /* 0x080fe200000000bc */
[-C--:B------:R-:W-:Y:S01]  /*3040*/  FFMA R61, R48, R62.reuse, R191 ;  /* 0x0000003e303d7223 */ /* 0x080fe200000000bf */
[----:B------:R-:W-:Y:S01]  /*3050*/  FFMA R188, R38, R62, R193 ;  /* 0x0000003e26bc7223 */ /* 0x000fe200000000c1 */
[-C--:B------:R-:W-:Y:S01]  /*3060*/  FFMA R62, R37, R63.reuse, R60 ;  /* 0x0000003f253e7223 */ /* 0x080fe2000000003c */
[----:B------:R-:W-:Y:S01]  /*3070*/  FFMA R60, R40, R63, R189 ;  /* 0x0000003f283c7223 */ /* 0x000fe200000000bd */
[----:B--2---:R-:W-:Y:S01]  /*3080*/  FFMA R189, R64, R46, R56 ;  /* 0x0000002e40bd7223 */ /* 0x004fe20000000038 */
[----:B------:R-:W-:Y:S01]  /*3090*/  FFMA R57, R44, R64, R57 ;  /* 0x000000402c397223 */ /* 0x000fe20000000039 */
[C---:B------:R-:W-:Y:S01]  /*30a0*/  FFMA R56, R64.reuse, R55, R59 ;  /* 0x0000003740387223 */ /* 0x040fe2000000003b */
[----:B------:R-:W-:Y:S01]  /*30b0*/  FFMA R58, R64, R53, R58 ;  /* 0x00000035403a7223 */ /* 0x000fe2000000003a */
[-C--:B------:R-:W-:Y:S01]  /*30c0*/  FFMA R61, R36, R63.reuse, R61 ;  /* 0x0000003f243d7223 */ /* 0x080fe2000000003d */
[----:B------:R-:W-:Y:S01]  /*30d0*/  FFMA R63, R39, R63, R188 ;  /* 0x0000003f273f7223 */ /* 0x000fe200000000bc */
[-C--:B------:R-:W-:Y:S01]  /*30e0*/  FFMA R191, R54, R65.reuse, R57 ;  /* 0x0000004136bf7223 */ /* 0x080fe20000000039 */
[-C--:B------:R-:W-:Y:S01]  /*30f0*/  FFMA R188, R51, R65.reuse, R56 ;  /* 0x0000004133bc7223 */ /* 0x080fe20000000038 */
[----:B------:R-:W-:-:S02]  /*3100*/  FFMA R193, R49, R65, R58 ;  /* 0x0000004131c17223 */ /* 0x000fc4000000003a */
[----:B------:R-:W1:Y:S01]  /*3110*/  LDS.128 R56, [R3+0x30] ;  /* 0x0000300003387984 */ /* 0x000e620000000c00 */
[C---:B---3--:R-:W-:Y:S01]  /*3120*/  FFMA R45, R68.reuse, R46, R45 ;  /* 0x0000002e442d7223 */ /* 0x048fe2000000002d */
[----:B------:R-:W-:Y:S01]  /*3130*/  FFMA R42, R68, R55, R42 ;  /* 0x00000037442a7223 */ /* 0x000fe2000000002a */
[----:B------:R-:W-:Y:S01]  /*3140*/  FFMA R189, R52, R65, R189 ;  /* 0x0000004134bd7223 */ /* 0x000fe200000000bd */
[----:B------:R-:W-:Y:S01]  /*3150*/  FFMA R43, R44, R68, R43 ;  /* 0x000000442c2b7223 */ /* 0x000fe2000000002b */
[-C--:B------:R-:W-:Y:S01]  /*3160*/  FFMA R45, R52, R69.reuse, R45 ;  /* 0x00000045342d7223 */ /* 0x080fe2000000002d */
[----:B------:R-:W-:Y:S01]  /*3170*/  FFMA R42, R51, R69, R42 ;  /* 0x00000045332a7223 */ /* 0x000fe2000000002a */
[-C--:B------:R-:W-:Y:S01]  /*3180*/  FFMA R65, R48, R66.reuse, R189 ;  /* 0x0000004230417223 */ /* 0x080fe200000000bd */
[----:B------:R-:W-:Y:S01]  /*3190*/  FFMA R68, R68, R53, R41 ;  /* 0x0000003544447223 */ /* 0x000fe20000000029 */
[C---:B------:R-:W-:Y:S01]  /*31a0*/  FFMA R189, R47.reuse, R66, R188 ;  /* 0x000000422fbd7223 */ /* 0x040fe200000000bc */
[----:B------:R-:W-:Y:S01]  /*31b0*/  FFMA R43, R54, R69, R43 ;  /* 0x00000045362b7223 */ /* 0x000fe2000000002b */
[-C--:B------:R-:W-:Y:S01]  /*31c0*/  FFMA R41, R48, R70.reuse, R45 ;  /* 0x0000004630297223 */ /* 0x080fe2000000002d */
[----:B------:R-:W-:-:S02]  /*31d0*/  FFMA R53, R47, R70, R42 ;  /* 0x000000462f357223 */ /* 0x000fc4000000002a */
[----:B------:R-:W2:Y:S01]  /*31e0*/  LDS.128 R44, [R3+0x50] ;  /* 0x00005000032c7984 */ /* 0x000ea20000000c00 */
[C---:B------:R-:W-:Y:S01]  /*31f0*/  FFMA R64, R50.reuse, R66, R191 ;  /* 0x0000004232407223 */ /* 0x040fe200000000bf */
[----:B------:R-:W-:Y:S01]  /*3200*/  FFMA R54, R50, R70, R43 ;  /* 0x0000004632367223 */ /* 0x000fe2000000002b */
[----:B------:R-:W-:Y:S01]  /*3210*/  FFMA R49, R49, R69, R68 ;  /* 0x0000004531317223 */ /* 0x000fe20000000044 */
[C---:B------:R-:W-:Y:S01]  /*3220*/  FFMA R188, R38.reuse, R66, R193 ;  /* 0x0000004226bc7223 */ /* 0x040fe200000000c1 */
[C---:B------:R-:W-:Y:S01]  /*3230*/  FFMA R66, R37.reuse, R67, R64 ;  /* 0x0000004325427223 */ /* 0x040fe20000000040 */
[----:B------:R-:W-:Y:S01]  /*3240*/  FFMA R54, R37, R71, R54 ;  /* 0x0000004725367223 */ /* 0x000fe20000000036 */
[----:B------:R-:W-:Y:S01]  /*3250*/  FFMA R38, R38, R70, R49 ;  /* 0x0000004626267223 */ /* 0x000fe20000000031 */
[----:B0-----:R-:W-:Y:S01]  /*3260*/  FFMA R37, R72, R32, R196 ;  /* 0x0000002048257223 */ /* 0x001fe200000000c4 */
[-C--:B------:R-:W-:Y:S01]  /*3270*/  FFMA R65, R36, R67.reuse, R65 ;  /* 0x0000004324417223 */ /* 0x080fe20000000041 */
[----:B------:R-:W-:Y:S01]  /*3280*/  FFMA R64, R40, R67, R189 ;  /* 0x0000004328407223 */ /* 0x000fe200000000bd */
[-C--:B------:R-:W-:Y:S01]  /*3290*/  FFMA R52, R36, R71.reuse, R41 ;  /* 0x0000004724347223 */ /* 0x080fe20000000029 */
[----:B------:R-:W-:Y:S01]  /*32a0*/  FFMA R53, R40, R71, R53 ;  /* 0x0000004728357223 */ /* 0x000fe20000000035 */
[----:B------:R-:W-:Y:S01]  /*32b0*/  FFMA R198, R35, R72, R198 ;  /* 0x0000004823c67223 */ /* 0x000fe200000000c6 */
[C---:B------:R-:W-:Y:S01]  /*32c0*/  FFMA R197, R72.reuse, R34, R197 ;  /* 0x0000002248c57223 */ /* 0x040fe200000000c5 */
[C---:B------:R-:W-:Y:S01]  /*32d0*/  FFMA R67, R39.reuse, R67, R188 ;  /* 0x0000004327437223 */ /* 0x040fe200000000bc */
[----:B------:R-:W-:Y:S01]  /*32e0*/  FFMA R71, R39, R71, R38 ;  /* 0x0000004727477223 */ /* 0x000fe20000000026 */
        /* <DEDUP_REMOVED lines=14> */
[C---:B-1----:R-:W-:Y:S01]  /*33d0*/  FFMA R41, R56.reuse, R34, R82 ;  /* 0x0000002238297223 */ /* 0x042fe20000000052 */
[----:B------:R-:W-:-:S03]  /*33e0*/  FFMA R81, R56, R32, R81 ;  /* 0x0000002038517223 */ /* 0x000fc60000000051 */
[-C--:B------:R-:W-:Y:S02]  /*33f0*/  FFMA R49, R30, R57.reuse, R41 ;  /* 0x000000391e317223 */ /* 0x080fe40000000029 */
[----:B------:R-:W1:Y:S01]  /*3400*/  LDS.128 R40, [R3+0x90] ;  /* 0x0000900003287984 */ /* 0x000e620000000c00 */
[----:B------:R-:W-:Y:S01]  /*3410*/  FFMA R48, R28, R57, R81 ;  /* 0x000000391c307223 */ /* 0x000fe20000000051 */
[----:B------:R-:W-:Y:S01]  /*3420*/  FFMA R49, R26, R58, R49 ;  /* 0x0000003a1a317223 */ /* 0x000fe20000000031 */
[----:B------:R-:W-:Y:S01]  /*3430*/  FFMA R80, R35, R56, R80 ;  /* 0x0000003823507223 */ /* 0x000fe20000000050 */
[----:B------:R-:W-:Y:S01]  /*3440*/  FFMA R56, R56, R31, R83 ;  /* 0x0000001f38387223 */ /* 0x000fe20000000053 */
[----:B------:R-:W-:Y:S01]  /*3450*/  FFMA R48, R25, R58, R48 ;  /* 0x0000003a19307223 */ /* 0x000fe20000000030 */
[----:B------:R-:W-:Y:S01]  /*3460*/  FFMA R81, R22, R59, R49 ;  /* 0x0000003b16517223 */ /* 0x000fe20000000031 */
[----:B--2---:R-:W-:Y:S01]  /*3470*/  FFMA R84, R35, R44, R84 ;  /* 0x0000002c23547223 */ /* 0x004fe20000000054 */
[C---:B------:R-:W-:Y:S01]  /*3480*/  FFMA R49, R44.reuse, R34, R86 ;  /* 0x000000222c317223 */ /* 0x040fe20000000056 */
[C---:B------:R-:W-:Y:S01]  /*3490*/  FFMA R85, R44.reuse, R32, R85 ;  /* 0x000000202c557223 */ /* 0x040fe20000000055 */
[----:B------:R-:W-:Y:S01]  /*34a0*/  FFMA R44, R44, R31, R87 ;  /* 0x0000001f2c2c7223 */ /* 0x000fe20000000057 */
[-C--:B------:R-:W-:Y:S01]  /*34b0*/  FFMA R80, R33, R57.reuse, R80 ;  /* 0x0000003921507223 */ /* 0x080fe20000000050 */
[----:B------:R-:W-:Y:S01]  /*34c0*/  FFMA R57, R27, R57, R56 ;  /* 0x000000391b397223 */ /* 0x000fe20000000038 */
[-C--:B------:R-:W-:Y:S01]  /*34d0*/  FFMA R84, R33, R45.reuse, R84 ;  /* 0x0000002d21547223 */ /* 0x080fe20000000054 */
[-C--:B------:R-:W-:Y:S01]  /*34e0*/  FFMA R55, R30, R45.reuse, R49 ;  /* 0x0000002d1e377223 */ /* 0x080fe20000000031 */
[----:B------:R-:W-:Y:S01]  /*34f0*/  FFMA R56, R28, R45, R85 ;  /* 0x0000002d1c387223 */ /* 0x000fe20000000055 */
[----:B------:R-:W-:Y:S01]  /*3500*/  FFMA R82, R21, R59, R48 ;  /* 0x0000003b15527223 */ /* 0x000fe20000000030 */
[----:B------:R-:W-:Y:S01]  /*3510*/  FFMA R45, R27, R45, R44 ;  /* 0x0000002d1b2d7223 */ /* 0x000fe2000000002c */
[----:B------:R-:W2:Y:S03]  /*3520*/  LDS.128 R48, [R3+0xb0] ;  /* 0x0000b00003307984 */ /* 0x000ea60000000c00 */
[-C--:B------:R-:W-:Y:S01]  /*3530*/  FFMA R45, R24, R46.reuse, R45 ;  /* 0x0000002e182d7223 */ /* 0x080fe2000000002d */
[-C--:B------:R-:W-:Y:S01]  /*3540*/  FFMA R55, R26, R46.reuse, R55 ;  /* 0x0000002e1a377223 */ /* 0x080fe20000000037 */
[----:B------:R-:W-:-:S02]  /*3550*/  FFMA R84, R29, R46, R84 ;  /* 0x0000002e1d547223 */ /* 0x000fc40000000054 */
[-C--:B------:R-:W-:Y:S01]  /*3560*/  FFMA R87, R20, R47.reuse, R45 ;  /* 0x0000002f14577223 */ /* 0x080fe2000000002d */
[----:B0-----:R-:W-:Y:S01]  /*3570*/  FFMA R45, R36, R34, R90 ;  /* 0x00000022242d7223 */ /* 0x001fe2000000005a */
[----:B------:R-:W-:Y:S01]  /*3580*/  FFMA R56, R25, R46, R56 ;  /* 0x0000002e19387223 */ /* 0x000fe20000000038 */
[-C--:B------:R-:W-:Y:S01]  /*3590*/  FFMA R85, R22, R47.reuse, R55 ;  /* 0x0000002f16557223 */ /* 0x080fe20000000037 */
[----:B------:R-:W-:Y:S01]  /*35a0*/  FFMA R88, R35, R36, R88 ;  /* 0x0000002423587223 */ /* 0x000fe20000000058 */
[C---:B------:R-:W-:Y:S01]  /*35b0*/  FFMA R89, R36.reuse, R32, R89 ;  /* 0x0000002024597223 */ /* 0x040fe20000000059 */
[-C--:B------:R-:W-:Y:S01]  /*35c0*/  FFMA R84, R23, R47.reuse, R84 ;  /* 0x0000002f17547223 */ /* 0x080fe20000000054 */
[----:B------:R-:W-:Y:S01]  /*35d0*/  FFMA R86, R21, R47, R56 ;  /* 0x0000002f15567223 */ /* 0x000fe20000000038 */
[----:B------:R-:W-:Y:S01]  /*35e0*/  FFMA R36, R36, R31, R91 ;  /* 0x0000001f24247223 */ /* 0x000fe2000000005b */
[-C--:B------:R-:W-:Y:S02]  /*35f0*/  FFMA R55, R30, R37.reuse, R45 ;  /* 0x000000251e377223 */ /* 0x080fe4000000002d */
[----:B------:R-:W0:Y:S01]  /*3600*/  LDS.128 R44, [R3+0xd0] ;  /* 0x0000d000032c7984 */ /* 0x000e220000000c00 */
[-C--:B------:R-:W-:Y:S01]  /*3610*/  FFMA R88, R33, R37.reuse, R88 ;  /* 0x0000002521587223 */ /* 0x080fe20000000058 */
[-C--:B------:R-:W-:Y:S01]  /*3620*/  FFMA R56, R28, R37.reuse, R89 ;  /* 0x000000251c387223 */ /* 0x080fe20000000059 */
[----:B------:R-:W-:-:S04]  /*3630*/  FFMA R37, R27, R37, R36 ;  /* 0x000000251b257223 */ /* 0x000fc80000000024 */
[-C--:B------:R-:W-:Y:S01]  /*3640*/  FFMA R37, R24, R38.reuse, R37 ;  /* 0x0000002618257223 */ /* 0x080fe20000000025 */
[-C--:B------:R-:W-:Y:S01]  /*3650*/  FFMA R55, R26, R38.reuse, R55 ;  /* 0x000000261a377223 */ /* 0x080fe20000000037 */
[----:B------:R-:W-:Y:S01]  /*3660*/  FFMA R56, R25, R38, R56 ;  /* 0x0000002619387223 */ /* 0x000fe20000000038 */
[----:B-1----:R-:W-:Y:S01]  /*3670*/  FFMA R76, R35, R40, R76 ;  /* 0x00000028234c7223 */ /* 0x002fe2000000004c */
        /* <DEDUP_REMOVED lines=12> */
[----:B------:R-:W1:Y:S03]  /*3740*/  LDS.128 R36, [R3+0xf0] ;  /* 0x0000f00003247984 */ /* 0x000e660000000c00 */
[-C--:B------:R-:W-:Y:S01]  /*3750*/  FFMA R41, R24, R42.reuse, R41 ;  /* 0x0000002a18297223 */ /* 0x080fe20000000029 */
[-C--:B------:R-:W-:Y:S01]  /*3760*/  FFMA R55, R26, R42.reuse, R55 ;  /* 0x0000002a1a377223 */ /* 0x080fe20000000037 */
[----:B------:R-:W-:Y:S01]  /*3770*/  FFMA R56, R25, R42, R56 ;  /* 0x0000002a19387223 */ /* 0x000fe20000000038 */
[----:B--2---:R-:W-:Y:S01]  /*3780*/  FFMA R92, R35, R48, R92 ;  /* 0x00000030235c7223 */ /* 0x004fe2000000005c */
        /* <DEDUP_REMOVED lines=201> */
[----:B------:R-:W-:Y:S01]  /*4420*/  FFMA R56, R25, R42, R56 ;  /* 0x0000002a19387223 */ /* 0x000fe20000000038 */
[----:B--2---:R-:W-:Y:S01]  /*4430*/  FFMA R140, R35, R48, R140 ;  /* 0x00000030238c7223 */ /* 0x004fe2000000008c */
[----:B------:R-:W-:Y:S01]  /*4440*/  FFMA R141, R48, R34, R141 ;  /* 0x00000022308d7223 */ /* 0x000fe2000000008d */
[----:B------:R-:W-:Y:S01]  /*4450*/  FFMA R139, R20, R43, R41 ;  /* 0x0000002b148b7223 */ /* 0x000fe20000000029 */
[----:B------:R-:W-:Y:S01]  /*4460*/  FFMA R41, R48, R32, R142 ;  /* 0x0000002030297223 */ /* 0x000fe2000000008e */
        /* <DEDUP_REMOVED lines=19> */
[----:B------:R-:W-:Y:S01]  /*45a0*/  FFMA R145, R44, R34, R145 ;  /* 0x000000222c917223 */ /* 0x000fe20000000091 */
        /* <DEDUP_REMOVED lines=9> */
[----:B------:R-:W-:Y:S01]  /*4640*/  FFMA R56, R25, R46, R56 ;  /* 0x0000002e19387223 */ /* 0x000fe20000000038 */
[----:B-1----:R-:W-:Y:S01]  /*4650*/  FFMA R148, R35, R36, R148 ;  /* 0x0000002423947223 */ /* 0x002fe20000000094 */
        /* <DEDUP_REMOVED lines=54> */
[----:B------:R-:W-:Y:S01]  /*49c0*/  FFMA R49, R44, R32, R160 ;  /* 0x000000202c317223 */ /* 0x000fe200000000a0 */
        /* <DEDUP_REMOVED lines=34> */
[-C--:B------:R-:W-:Y:S01]  /*4bf0*/  FFMA R166, R21, R39.reuse, R56 ;  /* 0x0000002715a67223 */ /* 0x080fe20000000038 */
[----:B------:R-:W-:Y:S01]  /*4c00*/  FFMA R170, R35, R40, R170 ;  /* 0x0000002823aa7223 */ /* 0x000fe200000000aa */
[----:B------:R-:W-:Y:S01]  /*4c10*/  FFMA R169, R40, R34, R169 ;  /* 0x0000002228a97223 */ /* 0x000fe200000000a9 */
        /* <DEDUP_REMOVED lines=15> */
[-C--:B------:R-:W-:Y:S01]  /*4d10*/  FFMA R168, R23, R43.reuse, R170 ;  /* 0x0000002b17a87223 */ /* 0x080fe200000000aa */
[----:B------:R-:W-:Y:S01]  /*4d20*/  FFMA R170, R21, R43, R56 ;  /* 0x0000002b15aa7223 */ /* 0x000fe20000000038 */
[-C--:B------:R-:W-:Y:S01]  /*4d30*/  FFMA R174, R33, R49.reuse, R174 ;  /* 0x0000003121ae7223 */ /* 0x080fe200000000ae */
[-C--:B------:R-:W-:Y:S01]  /*4d40*/  FFMA R173, R30, R49.reuse, R173 ;  /* 0x000000311ead7223 */ /* 0x080fe200000000ad */
[-C--:B------:R-:W-:Y:S01]  /*4d50*/  FFMA R56, R28, R49.reuse, R41 ;  /* 0x000000311c387223 */ /* 0x080fe20000000029 */
[----:B------:R-:W-:Y:S01]  /*4d60*/  FFMA R49, R27, R49, R48 ;  /* 0x000000311b317223 */ /* 0x000fe20000000030 */
[----:B------:R-:W-:-:S03]  /*4d70*/  FFMA R174, R29, R50, R174 ;  /* 0x000000321dae7223 */ /* 0x000fc600000000ae */
[-C--:B------:R-:W-:Y:S01]  /*4d80*/  FFMA R49, R24, R50.reuse, R49 ;  /* 0x0000003218317223 */ /* 0x080fe20000000031 */
[----:B------:R-:W-:Y:S01]  /*4d90*/  FFMA R56, R25, R50, R56 ;  /* 0x0000003219387223 */ /* 0x000fe20000000038 */
[----:B--2---:R-:W-:Y:S01]  /*4da0*/  FFMA R178, R35, R44, R178 ;  /* 0x0000002c23b27223 */ /* 0x004fe200000000b2 */
[----:B------:R-:W-:Y:S01]  /*4db0*/  FFMA R177, R44, R34, R177 ;  /* 0x000000222cb17223 */ /* 0x000fe200000000b1 */
[----:B------:R-:W-:Y:S01]  /*4dc0*/  FFMA R175, R20, R51, R49 ;  /* 0x0000003314af7223 */ /* 0x000fe20000000031 */
        /* <DEDUP_REMOVED lines=8> */
[C---:B------:R-:W-:Y:S01]  /*4e50*/  FFMA R169, R26.reuse, R42, R169 ;  /* 0x0000002a1aa97223 */ /* 0x040fe200000000a9 */
[----:B------:R-:W-:-:S02]  /*4e60*/  FFMA R173, R26, R50, R173 ;  /* 0x000000321aad7223 */ /* 0x000fc400000000ad */
[-C--:B------:R-:W-:Y:S01]  /*4e70*/  FFMA R45, R24, R46.reuse, R45 ;  /* 0x0000002e182d7223 */ /* 0x080fe2000000002d */
[----:B------:R-:W-:Y:S01]  /*4e80*/  FFMA R169, R22, R43, R169 ;  /* 0x0000002b16a97223 */ /* 0x000fe200000000a9 */
[-C--:B------:R-:W-:Y:S01]  /*4e90*/  FFMA R178, R29, R46.reuse, R178 ;  /* 0x0000002e1db27223 */ /* 0x080fe200000000b2 */
[----:B------:R-:W1:Y:S01]  /*4ea0*/  LDS.128 R40, [R3+0x390] ;  /* 0x0003900003287984 */ /* 0x000e620000000c00 */
[----:B------:R-:W-:Y:S01]  /*4eb0*/  FFMA R56, R25, R46, R56 ;  /* 0x0000002e19387223 */ /* 0x000fe20000000038 */
[----:B------:R-:W-:Y:S01]  /*4ec0*/  FFMA R179, R20, R47, R45 ;  /* 0x0000002f14b37223 */ /* 0x000fe2000000002d */
[----:B------:R-:W-:Y:S01]  /*4ed0*/  FFMA R173, R22, R51, R173 ;  /* 0x0000003316ad7223 */ /* 0x000fe200000000ad */
[----:B0-----:R-:W-:Y:S01]  /*4ee0*/  FFMA R182, R35, R36, R182 ;  /* 0x0000002423b67223 */ /* 0x001fe200000000b6 */
[C---:B------:R-:W-:Y:S01]  /*4ef0*/  FFMA R181, R36.reuse, R34, R181 ;  /* 0x0000002224b57223 */ /* 0x040fe200000000b5 */
[C---:B------:R-:W-:Y:S01]  /*4f00*/  FFMA R45, R36.reuse, R32, R180 ;  /* 0x00000020242d7223 */ /* 0x040fe200000000b4 */
[----:B------:R-:W0:Y:S01]  /*4f10*/  LDS.128 R48, [R3+0x3b0] ;  /* 0x0003b00003307984 */ /* 0x000e220000000c00 */
[----:B------:R-:W-:Y:S01]  /*4f20*/  FFMA R36, R36, R31, R183 ;  /* 0x0000001f24247223 */ /* 0x000fe200000000b7 */
[-C--:B------:R-:W-:Y:S01]  /*4f30*/  FFMA R176, R23, R47.reuse, R178 ;  /* 0x0000002f17b07223 */ /* 0x080fe200000000b2 */
[----:B------:R-:W-:Y:S01]  /*4f40*/  FFMA R178, R21, R47, R56 ;  /* 0x0000002f15b27223 */ /* 0x000fe20000000038 */
[-C--:B------:R-:W-:Y:S01]  /*4f50*/  FFMA R182, R33, R37.reuse, R182 ;  /* 0x0000002521b67223 */ /* 0x080fe200000000b6 */
[-C--:B------:R-:W-:Y:S01]  /*4f60*/  FFMA R181, R30, R37.reuse, R181 ;  /* 0x000000251eb57223 */ /* 0x080fe200000000b5 */
[-C--:B------:R-:W-:Y:S01]  /*4f70*/  FFMA R56, R28, R37.reuse, R45 ;  /* 0x000000251c387223 */ /* 0x080fe2000000002d */
[C---:B------:R-:W-:Y:S01]  /*4f80*/  FFMA R177, R26.reuse, R46, R177 ;  /* 0x0000002e1ab17223 */ /* 0x040fe200000000b1 */
[----:B------:R-:W-:Y:S01]  /*4f90*/  FFMA R37, R27, R37, R36 ;  /* 0x000000251b257223 */ /* 0x000fe20000000024 */
[-C--:B------:R-:W-:Y:S01]  /*4fa0*/  FFMA R182, R29, R38.reuse, R182 ;  /* 0x000000261db67223 */ /* 0x080fe200000000b6 */
[-C--:B------:R-:W-:Y:S01]  /*4fb0*/  FFMA R181, R26, R38.reuse, R181 ;  /* 0x000000261ab57223 */ /* 0x080fe200000000b5 */
[----:B------:R-:W-:Y:S01]  /*4fc0*/  FFMA R177, R22, R47, R177 ;  /* 0x0000002f16b17223 */ /* 0x000fe200000000b1 */
[-C--:B------:R-:W-:Y:S01]  /*4fd0*/  FFMA R37, R24, R38.reuse, R37 ;  /* 0x0000002618257223 */ /* 0x080fe20000000025 */
[----:B------:R-:W2:Y:S01]  /*4fe0*/  LDS.128 R44, [R3+0x3d0] ;  /* 0x0003d000032c7984 */ /* 0x000ea20000000c00 */
[----:B------:R-:W-:Y:S01]  /*4ff0*/  FFMA R56, R25, R38, R56 ;  /* 0x0000002619387223 */ /* 0x000fe20000000038 */
[-C--:B------:R-:W-:Y:S01]  /*5000*/  FFMA R180, R23, R39.reuse, R182 ;  /* 0x0000002717b47223 */ /* 0x080fe200000000b6 */
[-C--:B------:R-:W-:Y:S01]  /*5010*/  FFMA R181, R22, R39.reuse, R181 ;  /* 0x0000002716b57223 */ /* 0x080fe200000000b5 */
[-C--:B------:R-:W-:Y:S01]  /*5020*/  FFMA R183, R20, R39.reuse, R37 ;  /* 0x0000002714b77223 */ /* 0x080fe20000000025 */
[----:B------:R-:W-:-:S02]  /*5030*/  FFMA R182, R21, R39, R56 ;  /* 0x0000002715b67223 */ /* 0x000fc40000000038 */
[----:B------:R0:W3:Y:S01]  /*5040*/  LDS.128 R36, [R3+0x3f0] ;  /* 0x0003f00003247984 */ /* 0x0000e20000000c00 */
[----:B-1----:R-:W-:Y:S01]  /*5050*/  FFMA R186, R35, R40, R186 ;  /* 0x0000002823ba7223 */ /* 0x002fe200000000ba */
[C---:B------:R-:W-:Y:S01]  /*5060*/  FFMA R185, R40.reuse, R34, R185 ;  /* 0x0000002228b97223 */ /* 0x040fe200000000b9 */
[CC--:B------:R-:W-:Y:S01]  /*5070*/  FFMA R55, R40.reuse, R32.reuse, R184 ;  /* 0x0000002028377223 */ /* 0x0c0fe200000000b8 */
[----:B------:R-:W-:Y:S01]  /*5080*/  FFMA R40, R40, R31, R187 ;  /* 0x0000001f28287223 */ /* 0x000fe200000000bb */
[-C--:B------:R-:W-:Y:S01]  /*5090*/  FFMA R186, R33, R41.reuse, R186 ;  /* 0x0000002921ba7223 */ /* 0x080fe200000000ba */
[-C--:B------:R-:W-:Y:S01]  /*50a0*/  FFMA R185, R30, R41.reuse, R185 ;  /* 0x000000291eb97223 */ /* 0x080fe200000000b9 */
[----:B0-----:R-:W-:Y:S01]  /*50b0*/  FFMA R3, R48, R32, R60 ;  /* 0x0000002030037223 */ /* 0x001fe2000000003c */
[CC--:B------:R-:W-:Y:S01]  /*50c0*/  FFMA R56, R28.reuse, R41.reuse, R55 ;  /* 0x000000291c387223 */ /* 0x0c0fe20000000037 */
[----:B------:R-:W-:Y:S02]  /*50d0*/  FFMA R41, R27, R41, R40 ;  /* 0x000000291b297223 */ /* 0x000fe40000000028 */
[----:B------:R-:W-:-:S04]  /*50e0*/  FFMA R40, R28, R49, R3 ;  /* 0x000000311c287223 */ /* 0x000fc80000000003 */
[----:B------:R-:W-:Y:S01]  /*50f0*/  FFMA R40, R25, R50, R40 ;  /* 0x0000003219287223 */ /* 0x000fe20000000028 */
[----:B------:R-:W-:Y:S01]  /*5100*/  UIADD3 UR4, UPT, UPT, UR4, 0x8, URZ ;  /* 0x0000000804047890 */ /* 0x000fe2000fffe0ff */
[----:B--2---:R-:W-:Y:S02]  /*5110*/  FFMA R3, R44, R32, R64 ;  /* 0x000000202c037223 */ /* 0x004fe40000000040 */
[----:B------:R-:W-:Y:S01]  /*5120*/  FFMA R193, R21, R51, R40 ;  /* 0x0000003315c17223 */ /* 0x000fe20000000028 */
[C---:B------:R-:W-:Y:S01]  /*5130*/  FFMA R62, R35.reuse, R48, R62 ;  /* 0x00000030233e7223 */ /* 0x040fe2000000003e */
[----:B------:R-:W-:Y:S01]  /*5140*/  FFMA R61, R48, R34, R61 ;  /* 0x00000022303d7223 */ /* 0x000fe2000000003d */
[C---:B------:R-:W-:Y:S01]  /*5150*/  FFMA R66, R35.reuse, R44, R66 ;  /* 0x0000002c23427223 */ /* 0x040fe20000000042 */
[----:B------:R-:W-:Y:S01]  /*5160*/  FFMA R65, R44, R34, R65 ;  /* 0x000000222c417223 */ /* 0x000fe20000000041 */
[----:B------:R-:W-:Y:S01]  /*5170*/  FFMA R40, R28, R45, R3 ;  /* 0x0000002d1c287223 */ /* 0x000fe20000000003 */
[-C--:B------:R-:W-:Y:S01]  /*5180*/  FFMA R48, R48, R31.reuse, R63 ;  /* 0x0000001f30307223 */ /* 0x080fe2000000003f */
[-C--:B------:R-:W-:Y:S01]  /*5190*/  FFMA R44, R44, R31.reuse, R67 ;  /* 0x0000001f2c2c7223 */ /* 0x080fe20000000043 */
[----:B---3--:R-:W-:Y:S01]  /*51a0*/  FFMA R54, R35, R36, R54 ;  /* 0x0000002423367223 */ /* 0x008fe20000000036 */
[C---:B------:R-:W-:Y:S01]  /*51b0*/  FFMA R3, R36.reuse, R34, R52 ;  /* 0x0000002224037223 */ /* 0x040fe20000000034 */
[C---:B------:R-:W-:Y:S01]  /*51c0*/  FFMA R53, R36.reuse, R32, R53 ;  /* 0x0000002024357223 */ /* 0x040fe20000000035 */
[----:B------:R-:W-:Y:S01]  /*51d0*/  FFMA R36, R36, R31, R71 ;  /* 0x0000001f24247223 */ /* 0x000fe20000000047 */
[----:B------:R-:W-:Y:S01]  /*51e0*/  UISETP.GE.AND UP0, UPT, UR4, UR13, UPT ;  /* 0x0000000d0400728c */ /* 0x000fe2000bf06270 */
[CC--:B------:R-:W-:Y:S01]  /*51f0*/  FFMA R62, R33.reuse, R49.reuse, R62 ;  /* 0x00000031213e7223 */ /* 0x0c0fe2000000003e */
[C---:B------:R-:W-:Y:S01]  /*5200*/  FFMA R61, R30.reuse, R49, R61 ;  /* 0x000000311e3d7223 */ /* 0x040fe2000000003d */
[-C--:B------:R-:W-:Y:S01]  /*5210*/  FFMA R66, R33, R45.reuse, R66 ;  /* 0x0000002d21427223 */ /* 0x080fe20000000042 */
[C---:B------:R-:W-:Y:S01]  /*5220*/  FFMA R65, R30.reuse, R45, R65 ;  /* 0x0000002d1e417223 */ /* 0x040fe20000000041 */
[C---:B------:R-:W-:Y:S01]  /*5230*/  FFMA R49, R27.reuse, R49, R48 ;  /* 0x000000311b317223 */ /* 0x040fe20000000030 */
[----:B------:R-:W-:Y:S01]  /*5240*/  FFMA R45, R27, R45, R44 ;  /* 0x0000002d1b2d7223 */ /* 0x000fe2000000002c */
[-C--:B------:R-:W-:Y:S01]  /*5250*/  FFMA R54, R33, R37.reuse, R54 ;  /* 0x0000002521367223 */ /* 0x080fe20000000036 */
[-C--:B------:R-:W-:Y:S01]  /*5260*/  FFMA R3, R30, R37.reuse, R3 ;  /* 0x000000251e037223 */ /* 0x080fe20000000003 */
[-C--:B------:R-:W-:Y:S01]  /*5270*/  FFMA R28, R28, R37.reuse, R53 ;  /* 0x000000251c1c7223 */ /* 0x080fe20000000035 */
[----:B------:R-:W-:Y:S01]  /*5280*/  FFMA R27, R27, R37, R36 ;  /* 0x000000251b1b7223 */ /* 0x000fe20000000024 */
[C---:B------:R-:W-:Y:S01]  /*5290*/  FFMA R186, R29.reuse, R42, R186 ;  /* 0x0000002a1dba7223 */ /* 0x040fe200000000ba */
[-C--:B------:R-:W-:Y:S01]  /*52a0*/  FFMA R80, R29, R58.reuse, R80 ;  /* 0x0000003a1d507223 */ /* 0x080fe20000000050 */
[----:B------:R-:W-:Y:S01]  /*52b0*/  FFMA R57, R24, R58, R57 ;  /* 0x0000003a18397223 */ /* 0x000fe20000000039 */
[-C--:B------:R-:W-:Y:S01]  /*52c0*/  FFMA R185, R26, R42.reuse, R185 ;  /* 0x0000002a1ab97223 */ /* 0x080fe200000000b9 */
[-C--:B------:R-:W-:Y:S01]  /*52d0*/  FFMA R56, R25, R42.reuse, R56 ;  /* 0x0000002a19387223 */ /* 0x080fe20000000038 */
[C---:B------:R-:W-:Y:S01]  /*52e0*/  FFMA R41, R24.reuse, R42, R41 ;  /* 0x0000002a18297223 */ /* 0x040fe20000000029 */
[----:B------:R-:W-:Y:S01]  /*52f0*/  FFMA R45, R24, R46, R45 ;  /* 0x0000002e182d7223 */ /* 0x000fe2000000002d */
[CC--:B------:R-:W-:Y:S01]  /*5300*/  FFMA R62, R29.reuse, R50.reuse, R62 ;  /* 0x000000321d3e7223 */ /* 0x0c0fe2000000003e */
[-C--:B------:R-:W-:Y:S01]  /*5310*/  FFMA R61, R26, R50.reuse, R61 ;  /* 0x000000321a3d7223 */ /* 0x080fe2000000003d */
[----:B------:R-:W-:Y:S01]  /*5320*/  FFMA R49, R24, R50, R49 ;  /* 0x0000003218317223 */ /* 0x000fe20000000031 */
[-C--:B------:R-:W-:Y:S01]  /*5330*/  FFMA R66, R29, R46.reuse, R66 ;  /* 0x0000002e1d427223 */ /* 0x080fe20000000042 */
[CC--:B------:R-:W-:Y:S01]  /*5340*/  FFMA R65, R26.reuse, R46.reuse, R65 ;  /* 0x0000002e1a417223 */ /* 0x0c0fe20000000041 */
        /* <DEDUP_REMOVED lines=22> */
[----:B------:R-:W-:Y:S06]  /*54b0*/  BAR.SYNC.DEFER_BLOCKING 0x0 ;  /* 0x0000000000007b1d */ /* 0x000fec0000010000 */
[----:B------:R-:W-:Y:S05]  /*54c0*/  BRA.U !UP0, `(.L_x_2) ;  /* 0xffffffb1089c7547 */ /* 0x000fea000b83ffff */
.L_x_1:
[----:B------:R-:W0:Y:S01]  /*54d0*/  LDCU UR7, c[0x0][0x39c] ;  /* 0x00007380ff0777ac */ /* 0x000e220008000800 */
[----:B------:R-:W-:Y:S01]  /*54e0*/  SHF.R.U32.HI R0, RZ, 0x5, R0 ;  /* 0x00000005ff007819 */ /* 0x000fe20000011600 */
[----:B------:R-:W1:Y:S01]  /*54f0*/  LDC.64 R2, c[0x0][0x390] ;  /* 0x0000e400ff027b82 */ /* 0x000e620000000a00 */
[----:B------:R-:W-:-:S04]  /*5500*/  UIMAD UR5, UR5, UR12, URZ ;  /* 0x0000000c050572a4 */ /* 0x000fc8000f8e02ff */
[----:B------:R-:W-:-:S04]  /*5510*/  ULEA UR4, UR6, UR5, 0x1 ;  /* 0x0000000506047291 */ /* 0x000fc8000f8e08ff */
[----:B------:R-:W-:Y:S01]  /*5520*/  USHF.L.U32 UR4, UR4, 0x5, URZ ;  /* 0x0000000504047899 */ /* 0x000fe200080006ff */
[----:B0-----:R-:W-:-:S05]  /*5530*/  IMAD R0, R0, UR7, RZ ;  /* 0x0000000700007c24 */ /* 0x001fca000f8e02ff */
[----:B------:R-:W-:-:S05]  /*5540*/  SHF.L.U32 R5, R0, 0x1, RZ ;  /* 0x0000000100057819 */ /* 0x000fca00000006ff */
[C---:B------:R-:W-:Y:S01]  /*5550*/  IMAD R0, R5.reuse, UR12, R4 ;  /* 0x0000000c05007c24 */ /* 0x040fe2000f8e0204 */
[----:B------:R-:W-:-:S04]  /*5560*/  IADD3 R5, PT, PT, R5, UR7, RZ ;  /* 0x0000000705057c10 */ /* 0x000fc8000fffe0ff */
[----:B------:R-:W-:Y:S01]  /*5570*/  IADD3 R7, PT, PT, R0, UR4, RZ ;  /* 0x0000000400077c10 */ /* 0x000fe2000fffe0ff */
[----:B------:R-:W-:-:S03]  /*5580*/  IMAD R0, R5, UR12, R4 ;  /* 0x0000000c05007c24 */ /* 0x000fc6000f8e0204 */
[C---:B------:R-:W-:Y:S01]  /*5590*/  IADD3 R13, PT, PT, R7.reuse, 0x20, RZ ;  /* 0x00000020070d7810 */ /* 0x040fe20007ffe0ff */
[C-C-:B-1----:R-:W-:Y:S01]  /*55a0*/  IMAD.WIDE.U32 R4, R7.reuse, 0x4, R2.reuse ;  /* 0x0000000407047825 */ /* 0x142fe200078e0002 */
[----:B------:R-:W-:Y:S02]  /*55b0*/  IADD3 R11, PT, PT, R0, UR4, RZ ;  /* 0x00000004000b7c10 */ /* 0x000fe4000fffe0ff */
[----:B------:R-:W-:Y:S01]  /*55c0*/  IADD3 R17, PT, PT, R7, UR12, RZ ;  /* 0x0000000c07117c10 */ /* 0x000fe2000fffe0ff */
[--C-:B------:R-:W-:Y:S01]  /*55d0*/  IMAD.WIDE.U32 R8, R13, 0x4, R2.reuse ;  /* 0x000000040d087825 */ /* 0x100fe200078e0002 */
[----:B------:R-:W-:Y:S01]  /*55e0*/  IADD3 R15, PT, PT, R11, 0x20, RZ ;  /* 0x000000200b0f7810 */ /* 0x000fe20007ffe0ff */
[----:B------:R0:W-:Y:S01]  /*55f0*/  STG.E desc[UR10][R4.64], R72 ;  /* 0x0000004804007986 */ /* 0x0001e2000c10190a */
[----:B------:R-:W-:Y:S01]  /*5600*/  IADD3 R13, PT, PT, R13, UR12, RZ ;  /* 0x0000000c0d0d7c10 */ /* 0x000fe2000fffe0ff */
[C---:B------:R-:W-:Y:S01]  /*5610*/  IMAD.WIDE.U32 R6, R11.reuse, 0x4, R2 ;  /* 0x000000040b067825 */ /* 0x040fe200078e0002 */
[----:B------:R-:W-:Y:S01]  /*5620*/  IADD3 R19, PT, PT, R11, UR12, RZ ;  /* 0x0000000c0b137c10 */ /* 0x000fe2000fffe0ff */
[----:B------:R1:W-:Y:S01]  /*5630*/  STG.E desc[UR10][R8.64], R73 ;  /* 0x0000004908007986 */ /* 0x0003e2000c10190a */
[----:B------:R-:W-:-:S03]  /*5640*/  IADD3 R21, PT, PT, R13, UR12, RZ ;  /* 0x0000000c0d157c10 */ /* 0x000fc6000fffe0ff */
[----:B------:R2:W-:Y:S01]  /*5650*/  STG.E desc[UR10][R6.64], R74 ;  /* 0x0000004a06007986 */ /* 0x0005e2000c10190a */
[C---:B------:R-:W-:Y:S01]  /*5660*/  IMAD.WIDE.U32 R10, R19.reuse, 0x4, R2 ;  /* 0x00000004130a7825 */ /* 0x040fe200078e0002 */
[----:B------:R-:W-:-:S03]  /*5670*/  IADD3 R19, PT, PT, R19, UR12, RZ ;  /* 0x0000000c13137c10 */ /* 0x000fc6000fffe0ff */
[C---:B0-----:R-:W-:Y:S01]  /*5680*/  IMAD.WIDE.U32 R4, R15.reuse, 0x4, R2 ;  /* 0x000000040f047825 */ /* 0x041fe200078e0002 */
[----:B------:R-:W-:-:S03]  /*5690*/  IADD3 R15, PT, PT, R15, UR12, RZ ;  /* 0x0000000c0f0f7c10 */ /* 0x000fc6000fffe0ff */
[C-C-:B-1----:R-:W-:Y:S01]  /*56a0*/  IMAD.WIDE.U32 R8, R17.reuse, 0x4, R2.reuse ;  /* 0x0000000411087825 */ /* 0x142fe200078e0002 */
[----:B------:R-:W-:Y:S01]  /*56b0*/  IADD3 R17, PT, PT, R17, UR12, RZ ;  /* 0x0000000c11117c10 */ /* 0x000fe2000fffe0ff */
[----:B------:R0:W-:Y:S01]  /*56c0*/  STG.E desc[UR10][R4.64], R75 ;  /* 0x0000004b04007986 */ /* 0x0001e2000c10190a */
[----:B------:R-:W-:Y:S01]  /*56d0*/  IADD3 R23, PT, PT, R15, UR12, RZ ;  /* 0x0000000c0f177c10 */ /* 0x000fe2000fffe0ff */
[--C-:B--2---:R-:W-:Y:S02]  /*56e0*/  IMAD.WIDE.U32 R6, R13, 0x4, R2.reuse ;  /* 0x000000040d067825 */ /* 0x104fe400078e0002 */
[----:B------:R1:W-:Y:S02]  /*56f0*/  STG.E desc[UR10][R8.64], R80 ;  /* 0x0000005008007986 */ /* 0x0003e4000c10190a */
[C-C-:B------:R-:W-:Y:S01]  /*5700*/  IMAD.WIDE.U32 R12, R21.reuse, 0x4, R2.reuse ;  /* 0x00000004150c7825 */ /* 0x140fe200078e0002 */
[----:B------:R-:W-:Y:S01]  /*5710*/  IADD3 R21, PT, PT, R21, UR12, RZ ;  /* 0x0000000c15157c10 */ /* 0x000fe2000fffe0ff */
[----:B------:R2:W-:Y:S02]  /*5720*/  STG.E desc[UR10][R6.64], R81 ;  /* 0x0000005106007986 */ /* 0x0005e4000c10190a */
[----:B0-----:R-:W-:-:S02]  /*5730*/  IMAD.WIDE.U32 R4, R15, 0x4, R2 ;  /* 0x000000040f047825 */ /* 0x001fc400078e0002 */
[----:B------:R0:W-:Y:S02]  /*5740*/  STG.E desc[UR10][R10.64], R82 ;  /* 0x000000520a007986 */ /* 0x0001e4000c10190a */
[C-C-:B-1----:R-:W-:Y:S01]  /*5750*/  IMAD.WIDE.U32 R8, R19.reuse, 0x4, R2.reuse ;  /* 0x0000000413087825 */ /* 0x142fe200078e0002 */
[----:B------:R-:W-:Y:S01]  /*5760*/  IADD3 R19, PT, PT, R19, UR12, RZ ;  /* 0x0000000c13137c10 */ /* 0x000fe2000fffe0ff */
[----:B------:R1:W-:Y:S02]  /*5770*/  STG.E desc[UR10][R4.64], R83 ;  /* 0x0000005304007986 */ /* 0x0003e4000c10190a */
[C---:B--2---:R-:W-:Y:S01]  /*5780*/  IMAD.WIDE.U32 R6, R17.reuse, 0x4, R2 ;  /* 0x0000000411067825 */ /* 0x044fe200078e0002 */
[----:B------:R-:W-:-:S03]  /*5790*/  IADD3 R17, PT, PT, R17, UR12, RZ ;  /* 0x0000000c11117c10 */ /* 0x000fc6000fffe0ff */
[C-C-:B------:R-:W-:Y:S01]  /*57a0*/  IMAD.WIDE.U32 R14, R23.reuse, 0x4, R2.reuse ;  /* 0x00000004170e7825 */ /* 0x140fe200078e0002 */
[----:B------:R-:W-:Y:S01]  /*57b0*/  IADD3 R23, PT, PT, R23, UR12, RZ ;  /* 0x0000000c17177c10 */ /* 0x000fe2000fffe0ff */
[----:B------:R2:W-:Y:S02]  /*57c0*/  STG.E desc[UR10][R6.64], R84 ;  /* 0x0000005406007986 */ /* 0x0005e4000c10190a */
[C-C-:B0-----:R-:W-:Y:S01]  /*57d0*/  IMAD.WIDE.U32 R10, R17.reuse, 0x4, R2.reuse ;  /* 0x00000004110a7825 */ /* 0x141fe200078e0002 */
[----:B------:R-:W-:Y:S01]  /*57e0*/  IADD3 R17, PT, PT, R17, UR12, RZ ;  /* 0x0000000c11117c10 */ /* 0x000fe2000fffe0ff */
[----:B------:R0:W-:Y:S02]  /*57f0*/  STG.E desc[UR10][R12.64], R85 ;  /* 0x000000550c007986 */ /* 0x0001e4000c10190a */
[C-C-:B-1----:R-:W-:Y:S01]  /*5800*/  IMAD.WIDE.U32 R4, R21.reuse, 0x4, R2.reuse ;  /* 0x0000000415047825 */ /* 0x142fe200078e0002 */
[----:B------:R-:W-:Y:S01]  /*5810*/  IADD3 R21, PT, PT, R21, UR12, RZ ;  /* 0x0000000c15157c10 */ /* 0x000fe2000fffe0ff */
[----:B------:R1:W-:Y:S02]  /*5820*/  STG.E desc[UR10][R8.64], R86 ;  /* 0x0000005608007986 */ /* 0x0003e4000c10190a */
[C-C-:B--2---:R-:W-:Y:S01]  /*5830*/  IMAD.WIDE.U32 R6, R19.reuse, 0x4, R2.reuse ;  /* 0x0000000413067825 */ /* 0x144fe200078e0002 */
        /* <DEDUP_REMOVED lines=103> */
[----:B------:R-:W-:Y:S01]  /*5eb0*/  STG.E desc[UR10][R12.64], R117 ;  /* 0x000000750c007986 */ /* 0x000fe2000c10190a */
[----:B------:R-:W-:Y:S01]  /*5ec0*/  IADD3 R231, PT, PT, R23, UR12, RZ ;  /* 0x0000000c17e77c10 */ /* 0x000fe2000fffe0ff */
[C-C-:B-1----:R-:W-:Y:S01]  /*5ed0*/  IMAD.WIDE.U32 R4, R21.reuse, 0x4, R2.reuse ;  /* 0x0000000415047825 */ /* 0x142fe200078e0002 */
[----:B------:R-:W-:Y:S01]  /*5ee0*/  IADD3 R21, PT, PT, R21, UR12, RZ ;  /* 0x0000000c15157c10 */ /* 0x000fe2000fffe0ff */
[----:B------:R-:W-:Y:S01]  /*5ef0*/  STG.E desc[UR10][R8.64], R118 ;  /* 0x0000007608007986 */ /* 0x000fe2000c10190a */
[----:B------:R-:W-:Y:S01]  /*5f00*/  IADD3 R229, PT, PT, R17, UR12, RZ ;  /* 0x0000000c11e57c10 */ /* 0x000fe2000fffe0ff */
[--C-:B------:R-:W-:Y:S01]  /*5f10*/  IMAD.WIDE.U32 R238, R23, 0x4, R2.reuse ;  /* 0x0000000417ee7825 */ /* 0x100fe200078e0002 */
[----:B------:R-:W-:Y:S01]  /*5f20*/  IADD3 R227, PT, PT, R21, UR12, RZ ;  /* 0x0000000c15e37c10 */ /* 0x000fe2000fffe0ff */
[----:B------:R-:W-:Y:S01]  /*5f30*/  STG.E desc[UR10][R14.64], R119 ;  /* 0x000000770e007986 */ /* 0x000fe2000c10190a */
[----:B------:R-:W-:Y:S01]  /*5f40*/  IADD3 R223, PT, PT, R231, UR12, RZ ;  /* 0x0000000ce7df7c10 */ /* 0x000fe2000fffe0ff */
[C-C-:B--2---:R-:W-:Y:S01]  /*5f50*/  IMAD.WIDE.U32 R6, R19.reuse, 0x4, R2.reuse ;  /* 0x0000000413067825 */ /* 0x144fe200078e0002 */
[----:B------:R-:W-:Y:S01]  /*5f60*/  IADD3 R19, PT, PT, R19, UR12, RZ ;  /* 0x0000000c13137c10 */ /* 0x000fe2000fffe0ff */
[----:B------:R-:W-:Y:S01]  /*5f70*/  STG.E desc[UR10][R10.64], R120 ;  /* 0x000000780a007986 */ /* 0x000fe2000c10190a */
[----:B------:R-:W-:Y:S01]  /*5f80*/  IADD3 R221, PT, PT, R229, UR12, RZ ;  /* 0x0000000ce5dd7c10 */ /* 0x000fe2000fffe0ff */
[--C-:B------:R-:W-:Y:S01]  /*5f90*/  IMAD.WIDE.U32 R236, R17, 0x4, R2.reuse ;  /* 0x0000000411ec7825 */ /* 0x100fe200078e0002 */
[----:B------:R-:W-:Y:S01]  /*5fa0*/  IADD3 R225, PT, PT, R19, UR12, RZ ;  /* 0x0000000c13e17c10 */ /* 0x000fe2000fffe0ff */
[----:B------:R0:W-:Y:S01]  /*5fb0*/  STG.E desc[UR10][R4.64], R121 ;  /* 0x0000007904007986 */ /* 0x0001e2000c10190a */
[----:B------:R-:W-:Y:S01]  /*5fc0*/  IADD3 R219, PT, PT, R227, UR12, RZ ;  /* 0x0000000ce3db7c10 */ /* 0x000fe2000fffe0ff */
[--C-:B------:R-:W-:Y:S01]  /*5fd0*/  IMAD.WIDE.U32 R234, R21, 0x4, R2.reuse ;  /* 0x0000000415ea7825 */ /* 0x100fe200078e0002 */
[----:B------:R-:W-:Y:S01]  /*5fe0*/  IADD3 R217, PT, PT, R225, UR12, RZ ;  /* 0x0000000ce1d97c10 */ /* 0x000fe2000fffe0ff */
[----:B------:R1:W-:Y:S01]  /*5ff0*/  STG.E desc[UR10][R6.64], R122 ;  /* 0x0000007a06007986 */ /* 0x0003e2000c10190a */
[----:B------:R-:W-:Y:S01]  /*6000*/  IADD3 R215, PT, PT, R223, UR12, RZ ;  /* 0x0000000cdfd77c10 */ /* 0x000fe2000fffe0ff */
[--C-:B------:R-:W-:Y:S01]  /*6010*/  IMAD.WIDE.U32 R232, R19, 0x4, R2.reuse ;  /* 0x0000000413e87825 */ /* 0x100fe200078e0002 */
[----:B------:R-:W-:Y:S01]  /*6020*/  IADD3 R213, PT, PT, R221, UR12, RZ ;  /* 0x0000000cddd57c10 */ /* 0x000fe2000fffe0ff */
[----:B------:R-:W-:Y:S01]  /*6030*/  STG.E desc[UR10][R238.64], R123 ;  /* 0x0000007bee007986 */ /* 0x000fe2000c10190a */
        /* <DEDUP_REMOVED lines=16> */
[----:B0-----:R-:W-:Y:S01]  /*6140*/  IADD3 R121, PT, PT, R203, UR12, RZ ;  /* 0x0000000ccb797c10 */ /* 0x001fe2000fffe0ff */
        /* <DEDUP_REMOVED lines=15> */
[----:B-1----:R-:W-:Y:S01]  /*6240*/  IADD3 R7, PT, PT, R113, UR12, RZ ;  /* 0x0000000c71077c10 */ /* 0x002fe2000fffe0ff */
        /* <DEDUP_REMOVED lines=92> */
[----:B------:R-:W-:-:S02]  /*6810*/  IMAD.WIDE.U32 R16, R17, 0x4, R2 ;  /* 0x0000000411107825 */ /* 0x000fc400078e0002 */
[----:B------:R-:W-:Y:S02]  /*6820*/  STG.E desc[UR10][R12.64], R155 ;  /* 0x0000009b0c007986 */ /* 0x000fe4000c10190a */
[--C-:B------:R-:W-:Y:S02]  /*6830*/  IMAD.WIDE.U32 R20, R21, 0x4, R2.reuse ;  /* 0x0000000415147825 */ /* 0x100fe400078e0002 */
[----:B------:R-:W-:Y:S02]  /*6840*/  STG.E desc[UR10][R10.64], R156 ;  /* 0x0000009c0a007986 */ /* 0x000fe4000c10190a */
[--C-:B------:R-:W-:Y:S02]  /*6850*/  IMAD.WIDE.U32 R18, R19, 0x4, R2.reuse ;  /* 0x0000000413127825 */ /* 0x100fe400078e0002 */
[----:B------:R-:W-:Y:S02]  /*6860*/  STG.E desc[UR10][R14.64], R157 ;  /* 0x0000009d0e007986 */ /* 0x000fe4000c10190a */
        /* <DEDUP_REMOVED lines=76> */
[----:B------:R-:W-:Y:S02]  /*6d30*/  IMAD.WIDE.U32 R2, R241, 0x4, R2 ;  /* 0x00000004f1027825 */ /* 0x000fe400078e0002 */
[----:B------:R-:W-:Y:S04]  /*6d40*/  STG.E desc[UR10][R100.64], R43 ;  /* 0x0000002b64007986 */ /* 0x000fe8000c10190a */
[----:B------:R-:W-:Y:S04]  /*6d50*/  STG.E desc[UR10][R106.64], R45 ;  /* 0x0000002d6a007986 */ /* 0x000fe8000c10190a */
[----:B------:R-:W-:Y:S04]  /*6d60*/  STG.E desc[UR10][R104.64], R42 ;  /* 0x0000002a68007986 */ /* 0x000fe8000c10190a */
[----:B------:R-:W-:Y:S01]  /*6d70*/  STG.E desc[UR10][R2.64], R41 ;  /* 0x0000002902007986 */ /* 0x000fe2000c10190a */
[----:B------:R-:W-:Y:S05]  /*6d80*/  EXIT ;  /* 0x000000000000794d */ /* 0x000fea0003800000 */
.L_x_3:
        /* <DEDUP_REMOVED lines=15> */
.L_x_5:


//--------------------- .nv.shared.reserved.0     --------------------------
	.section	.nv.shared.reserved.0,"aw",@nobits
	.weak		__nv_reservedSMEM_offset_0_alias
	.size		__nv_reservedSMEM_offset_0_alias, 0, 64
	.other		__nv_reservedSMEM_offset_0_alias,@"STO_CUDA_RESERVED_SHARED STV_DEFAULT"
__nv_reservedSMEM_offset_0_alias:
	.zero		0
	.zero		64


//--------------------- .nv.shared._Z15winograd2D_bnbcILj32ELj8ELj64EEvPKfS1_Pfiii --------------------------
	.section	.nv.shared._Z15winograd2D_bnbcILj32ELj8ELj64EEvPKfS1_Pfiii,"aw",@nobits
	.sectionflags	@""
	.align	4
.nv.shared._Z15winograd2D_bnbcILj32ELj8ELj64EEvPKfS1_Pfiii:
	.zero		17408


//--------------------- .nv.constant0._Z15forwardAssign2DIfEvPKT_S2_PS0_PS2_S4_PS3_iii --------------------------
	.section	.nv.constant0._Z15forwardAssign2DIfEvPKT_S2_PS0_PS2_S4_PS3_iii,"a",@progbits
	.sectionflags	@""
	.align	4
.nv.constant0._Z15forwardAssign2DIfEvPKT_S2_PS0_PS2_S4_PS3_iii:
	.zero		956


//--------------------- .nv.constant0._Z15winograd2D_bnbcILj32ELj8ELj64EEvPKfS1_Pfiii --------------------------
	.section	.nv.constant0._Z15winograd2D_bnbcILj32ELj8ELj64EEvPKfS1_Pfiii,"a",@progbits
	.sectionflags	@""
	.align	4
.nv.constant0._Z15winograd2D_bnbcILj32ELj8ELj64EEvPKfS1_Pfiii:
	.zero		932


//--------------------- SYMBOLS --------------------------

	.type		.nv.reservedSmem.offset0,@object
	.size		.nv.reservedSmem.offset0,0x4
	.type		.nv.reservedSmem.cap,@object
	.size		.nv.reservedSmem.cap,0x4
